//
// Generated by NVIDIA NVVM Compiler
//
// Compiler Build ID: CL-36424714
// Cuda compilation tools, release 13.0, V13.0.88
// Based on NVVM 20.0.0
//

.version 9.0
.target sm_100
.address_size 64

	// .globl	_Z13compute_forcemPdS_S_S_S_S_S_d

.visible .entry _Z13compute_forcemPdS_S_S_S_S_S_d(
	.param .u64 _Z13compute_forcemPdS_S_S_S_S_S_d_param_0,
	.param .u64 .ptr .align 1 _Z13compute_forcemPdS_S_S_S_S_S_d_param_1,
	.param .u64 .ptr .align 1 _Z13compute_forcemPdS_S_S_S_S_S_d_param_2,
	.param .u64 .ptr .align 1 _Z13compute_forcemPdS_S_S_S_S_S_d_param_3,
	.param .u64 .ptr .align 1 _Z13compute_forcemPdS_S_S_S_S_S_d_param_4,
	.param .u64 .ptr .align 1 _Z13compute_forcemPdS_S_S_S_S_S_d_param_5,
	.param .u64 .ptr .align 1 _Z13compute_forcemPdS_S_S_S_S_S_d_param_6,
	.param .u64 .ptr .align 1 _Z13compute_forcemPdS_S_S_S_S_S_d_param_7,
	.param .f64 _Z13compute_forcemPdS_S_S_S_S_S_d_param_8
)
{
	.reg .pred 	%p<15>;
	.reg .b32 	%r<5>;
	.reg .b64 	%rd<73>;
	.reg .b64 	%fd<274>;

	ld.param.u64 	%rd35, [_Z13compute_forcemPdS_S_S_S_S_S_d_param_0];
	ld.param.u64 	%rd39, [_Z13compute_forcemPdS_S_S_S_S_S_d_param_1];
	ld.param.u64 	%rd40, [_Z13compute_forcemPdS_S_S_S_S_S_d_param_2];
	ld.param.u64 	%rd41, [_Z13compute_forcemPdS_S_S_S_S_S_d_param_3];
	ld.param.u64 	%rd42, [_Z13compute_forcemPdS_S_S_S_S_S_d_param_4];
	ld.param.u64 	%rd37, [_Z13compute_forcemPdS_S_S_S_S_S_d_param_6];
	ld.param.u64 	%rd38, [_Z13compute_forcemPdS_S_S_S_S_S_d_param_7];
	ld.param.f64 	%fd58, [_Z13compute_forcemPdS_S_S_S_S_S_d_param_8];
	cvta.to.global.u64 	%rd1, %rd39;
	cvta.to.global.u64 	%rd2, %rd42;
	cvta.to.global.u64 	%rd3, %rd41;
	cvta.to.global.u64 	%rd4, %rd40;
	mov.u32 	%r1, %ctaid.x;
	mov.u32 	%r2, %ntid.x;
	mov.u32 	%r3, %tid.x;
	mad.lo.s32 	%r4, %r1, %r2, %r3;
	cvt.s64.s32 	%rd5, %r4;
	setp.le.u64 	%p1, %rd35, %rd5;
	@%p1 bra 	$L__BB0_23;
	shl.b64 	%rd44, %rd5, 3;
	add.s64 	%rd6, %rd4, %rd44;
	add.s64 	%rd7, %rd3, %rd44;
	add.s64 	%rd8, %rd2, %rd44;
	add.s64 	%rd9, %rd1, %rd44;
	and.b64  	%rd10, %rd35, 3;
	setp.lt.u64 	%p2, %rd35, 4;
	mov.f64 	%fd243, 0d0000000000000000;
	mov.b64 	%rd72, 0;
	mov.f64 	%fd242, %fd243;
	mov.f64 	%fd241, %fd243;
	@%p2 bra 	$L__BB0_12;
	and.b64  	%rd72, %rd35, -4;
	add.s64 	%rd68, %rd4, 16;
	add.s64 	%rd67, %rd3, 16;
	add.s64 	%rd66, %rd2, 16;
	add.s64 	%rd65, %rd1, 16;
	mov.f64 	%fd243, 0d0000000000000000;
	mov.b64 	%rd70, 0;
	mov.u64 	%rd69, %rd5;
$L__BB0_3:
	.pragma "nounroll";
	setp.eq.s64 	%p3, %rd69, 0;
	@%p3 bra 	$L__BB0_5;
	ld.global.f64 	%fd62, [%rd68+-16];
	ld.global.f64 	%fd63, [%rd6];
	sub.f64 	%fd64, %fd62, %fd63;
	ld.global.f64 	%fd65, [%rd67+-16];
	ld.global.f64 	%fd66, [%rd7];
	sub.f64 	%fd67, %fd65, %fd66;
	ld.global.f64 	%fd68, [%rd66+-16];
	ld.global.f64 	%fd69, [%rd8];
	sub.f64 	%fd70, %fd68, %fd69;
	mul.f64 	%fd71, %fd67, %fd67;
	fma.rn.f64 	%fd72, %fd64, %fd64, %fd71;
	fma.rn.f64 	%fd73, %fd70, %fd70, %fd72;
	add.f64 	%fd74, %fd73, 0d3F847AE147AE147C;
	sqrt.rn.f64 	%fd75, %fd74;
	ld.global.f64 	%fd76, [%rd9];
	mul.f64 	%fd77, %fd58, %fd76;
	ld.global.f64 	%fd78, [%rd65+-16];
	mul.f64 	%fd79, %fd77, %fd78;
	div.rn.f64 	%fd80, %fd79, %fd74;
	mul.f64 	%fd81, %fd64, %fd80;
	div.rn.f64 	%fd82, %fd81, %fd75;
	add.f64 	%fd241, %fd241, %fd82;
	mul.f64 	%fd83, %fd67, %fd80;
	div.rn.f64 	%fd84, %fd83, %fd75;
	add.f64 	%fd242, %fd242, %fd84;
	mul.f64 	%fd85, %fd70, %fd80;
	div.rn.f64 	%fd86, %fd85, %fd75;
	add.f64 	%fd243, %fd243, %fd86;
$L__BB0_5:
	add.s64 	%rd46, %rd70, 1;
	setp.eq.s64 	%p4, %rd46, %rd5;
	@%p4 bra 	$L__BB0_7;
	ld.global.f64 	%fd87, [%rd68+-8];
	ld.global.f64 	%fd88, [%rd6];
	sub.f64 	%fd89, %fd87, %fd88;
	ld.global.f64 	%fd90, [%rd67+-8];
	ld.global.f64 	%fd91, [%rd7];
	sub.f64 	%fd92, %fd90, %fd91;
	ld.global.f64 	%fd93, [%rd66+-8];
	ld.global.f64 	%fd94, [%rd8];
	sub.f64 	%fd95, %fd93, %fd94;
	mul.f64 	%fd96, %fd92, %fd92;
	fma.rn.f64 	%fd97, %fd89, %fd89, %fd96;
	fma.rn.f64 	%fd98, %fd95, %fd95, %fd97;
	add.f64 	%fd99, %fd98, 0d3F847AE147AE147C;
	sqrt.rn.f64 	%fd100, %fd99;
	ld.global.f64 	%fd101, [%rd9];
	mul.f64 	%fd102, %fd58, %fd101;
	ld.global.f64 	%fd103, [%rd65+-8];
	mul.f64 	%fd104, %fd102, %fd103;
	div.rn.f64 	%fd105, %fd104, %fd99;
	mul.f64 	%fd106, %fd89, %fd105;
	div.rn.f64 	%fd107, %fd106, %fd100;
	add.f64 	%fd241, %fd241, %fd107;
	mul.f64 	%fd108, %fd92, %fd105;
	div.rn.f64 	%fd109, %fd108, %fd100;
	add.f64 	%fd242, %fd242, %fd109;
	mul.f64 	%fd110, %fd95, %fd105;
	div.rn.f64 	%fd111, %fd110, %fd100;
	add.f64 	%fd243, %fd243, %fd111;
$L__BB0_7:
	add.s64 	%rd47, %rd70, 2;
	setp.eq.s64 	%p5, %rd47, %rd5;
	@%p5 bra 	$L__BB0_9;
	ld.global.f64 	%fd112, [%rd68];
	ld.global.f64 	%fd113, [%rd6];
	sub.f64 	%fd114, %fd112, %fd113;
	ld.global.f64 	%fd115, [%rd67];
	ld.global.f64 	%fd116, [%rd7];
	sub.f64 	%fd117, %fd115, %fd116;
	ld.global.f64 	%fd118, [%rd66];
	ld.global.f64 	%fd119, [%rd8];
	sub.f64 	%fd120, %fd118, %fd119;
	mul.f64 	%fd121, %fd117, %fd117;
	fma.rn.f64 	%fd122, %fd114, %fd114, %fd121;
	fma.rn.f64 	%fd123, %fd120, %fd120, %fd122;
	add.f64 	%fd124, %fd123, 0d3F847AE147AE147C;
	sqrt.rn.f64 	%fd125, %fd124;
	ld.global.f64 	%fd126, [%rd9];
	mul.f64 	%fd127, %fd58, %fd126;
	ld.global.f64 	%fd128, [%rd65];
	mul.f64 	%fd129, %fd127, %fd128;
	div.rn.f64 	%fd130, %fd129, %fd124;
	mul.f64 	%fd131, %fd114, %fd130;
	div.rn.f64 	%fd132, %fd131, %fd125;
	add.f64 	%fd241, %fd241, %fd132;
	mul.f64 	%fd133, %fd117, %fd130;
	div.rn.f64 	%fd134, %fd133, %fd125;
	add.f64 	%fd242, %fd242, %fd134;
	mul.f64 	%fd135, %fd120, %fd130;
	div.rn.f64 	%fd136, %fd135, %fd125;
	add.f64 	%fd243, %fd243, %fd136;
$L__BB0_9:
	add.s64 	%rd48, %rd70, 3;
	setp.eq.s64 	%p6, %rd48, %rd5;
	@%p6 bra 	$L__BB0_11;
	ld.global.f64 	%fd137, [%rd68+8];
	ld.global.f64 	%fd138, [%rd6];
	sub.f64 	%fd139, %fd137, %fd138;
	ld.global.f64 	%fd140, [%rd67+8];
	ld.global.f64 	%fd141, [%rd7];
	sub.f64 	%fd142, %fd140, %fd141;
	ld.global.f64 	%fd143, [%rd66+8];
	ld.global.f64 	%fd144, [%rd8];
	sub.f64 	%fd145, %fd143, %fd144;
	mul.f64 	%fd146, %fd142, %fd142;
	fma.rn.f64 	%fd147, %fd139, %fd139, %fd146;
	fma.rn.f64 	%fd148, %fd145, %fd145, %fd147;
	add.f64 	%fd149, %fd148, 0d3F847AE147AE147C;
	sqrt.rn.f64 	%fd150, %fd149;
	ld.global.f64 	%fd151, [%rd9];
	mul.f64 	%fd152, %fd58, %fd151;
	ld.global.f64 	%fd153, [%rd65+8];
	mul.f64 	%fd154, %fd152, %fd153;
	div.rn.f64 	%fd155, %fd154, %fd149;
	mul.f64 	%fd156, %fd139, %fd155;
	div.rn.f64 	%fd157, %fd156, %fd150;
	add.f64 	%fd241, %fd241, %fd157;
	mul.f64 	%fd158, %fd142, %fd155;
	div.rn.f64 	%fd159, %fd158, %fd150;
	add.f64 	%fd242, %fd242, %fd159;
	mul.f64 	%fd160, %fd145, %fd155;
	div.rn.f64 	%fd161, %fd160, %fd150;
	add.f64 	%fd243, %fd243, %fd161;
$L__BB0_11:
	add.s64 	%rd70, %rd70, 4;
	add.s64 	%rd69, %rd69, -4;
	add.s64 	%rd68, %rd68, 32;
	add.s64 	%rd67, %rd67, 32;
	add.s64 	%rd66, %rd66, 32;
	add.s64 	%rd65, %rd65, 32;
	setp.ne.s64 	%p7, %rd70, %rd72;
	@%p7 bra 	$L__BB0_3;
$L__BB0_12:
	setp.eq.s64 	%p8, %rd10, 0;
	@%p8 bra 	$L__BB0_22;
	setp.eq.s64 	%p9, %rd10, 1;
	@%p9 bra 	$L__BB0_19;
	setp.eq.s64 	%p10, %rd72, %rd5;
	shl.b64 	%rd49, %rd72, 3;
	add.s64 	%rd29, %rd4, %rd49;
	add.s64 	%rd30, %rd3, %rd49;
	add.s64 	%rd31, %rd2, %rd49;
	add.s64 	%rd32, %rd1, %rd49;
	@%p10 bra 	$L__BB0_16;
	ld.global.f64 	%fd163, [%rd29];
	ld.global.f64 	%fd164, [%rd6];
	sub.f64 	%fd165, %fd163, %fd164;
	ld.global.f64 	%fd166, [%rd30];
	ld.global.f64 	%fd167, [%rd7];
	sub.f64 	%fd168, %fd166, %fd167;
	ld.global.f64 	%fd169, [%rd31];
	ld.global.f64 	%fd170, [%rd8];
	sub.f64 	%fd171, %fd169, %fd170;
	mul.f64 	%fd172, %fd168, %fd168;
	fma.rn.f64 	%fd173, %fd165, %fd165, %fd172;
	fma.rn.f64 	%fd174, %fd171, %fd171, %fd173;
	add.f64 	%fd175, %fd174, 0d3F847AE147AE147C;
	sqrt.rn.f64 	%fd176, %fd175;
	ld.global.f64 	%fd177, [%rd9];
	mul.f64 	%fd178, %fd58, %fd177;
	ld.global.f64 	%fd179, [%rd32];
	mul.f64 	%fd180, %fd178, %fd179;
	div.rn.f64 	%fd181, %fd180, %fd175;
	mul.f64 	%fd182, %fd165, %fd181;
	div.rn.f64 	%fd183, %fd182, %fd176;
	add.f64 	%fd241, %fd241, %fd183;
	mul.f64 	%fd184, %fd168, %fd181;
	div.rn.f64 	%fd185, %fd184, %fd176;
	add.f64 	%fd242, %fd242, %fd185;
	mul.f64 	%fd186, %fd171, %fd181;
	div.rn.f64 	%fd187, %fd186, %fd176;
	add.f64 	%fd243, %fd243, %fd187;
$L__BB0_16:
	add.s64 	%rd50, %rd72, 1;
	setp.eq.s64 	%p11, %rd50, %rd5;
	@%p11 bra 	$L__BB0_18;
	ld.global.f64 	%fd188, [%rd29+8];
	ld.global.f64 	%fd189, [%rd6];
	sub.f64 	%fd190, %fd188, %fd189;
	ld.global.f64 	%fd191, [%rd30+8];
	ld.global.f64 	%fd192, [%rd7];
	sub.f64 	%fd193, %fd191, %fd192;
	ld.global.f64 	%fd194, [%rd31+8];
	ld.global.f64 	%fd195, [%rd8];
	sub.f64 	%fd196, %fd194, %fd195;
	mul.f64 	%fd197, %fd193, %fd193;
	fma.rn.f64 	%fd198, %fd190, %fd190, %fd197;
	fma.rn.f64 	%fd199, %fd196, %fd196, %fd198;
	add.f64 	%fd200, %fd199, 0d3F847AE147AE147C;
	sqrt.rn.f64 	%fd201, %fd200;
	ld.global.f64 	%fd202, [%rd9];
	mul.f64 	%fd203, %fd58, %fd202;
	ld.global.f64 	%fd204, [%rd32+8];
	mul.f64 	%fd205, %fd203, %fd204;
	div.rn.f64 	%fd206, %fd205, %fd200;
	mul.f64 	%fd207, %fd190, %fd206;
	div.rn.f64 	%fd208, %fd207, %fd201;
	add.f64 	%fd241, %fd241, %fd208;
	mul.f64 	%fd209, %fd193, %fd206;
	div.rn.f64 	%fd210, %fd209, %fd201;
	add.f64 	%fd242, %fd242, %fd210;
	mul.f64 	%fd211, %fd196, %fd206;
	div.rn.f64 	%fd212, %fd211, %fd201;
	add.f64 	%fd243, %fd243, %fd212;
$L__BB0_18:
	add.s64 	%rd72, %rd72, 2;
$L__BB0_19:
	and.b64  	%rd51, %rd35, 1;
	setp.eq.b64 	%p12, %rd51, 1;
	not.pred 	%p13, %p12;
	@%p13 bra 	$L__BB0_22;
	setp.eq.s64 	%p14, %rd72, %rd5;
	@%p14 bra 	$L__BB0_22;
	shl.b64 	%rd52, %rd72, 3;
	add.s64 	%rd53, %rd4, %rd52;
	ld.global.f64 	%fd213, [%rd53];
	ld.global.f64 	%fd214, [%rd6];
	sub.f64 	%fd215, %fd213, %fd214;
	add.s64 	%rd54, %rd3, %rd52;
	ld.global.f64 	%fd216, [%rd54];
	ld.global.f64 	%fd217, [%rd7];
	sub.f64 	%fd218, %fd216, %fd217;
	add.s64 	%rd55, %rd2, %rd52;
	ld.global.f64 	%fd219, [%rd55];
	ld.global.f64 	%fd220, [%rd8];
	sub.f64 	%fd221, %fd219, %fd220;
	mul.f64 	%fd222, %fd218, %fd218;
	fma.rn.f64 	%fd223, %fd215, %fd215, %fd222;
	fma.rn.f64 	%fd224, %fd221, %fd221, %fd223;
	add.f64 	%fd225, %fd224, 0d3F847AE147AE147C;
	sqrt.rn.f64 	%fd226, %fd225;
	ld.global.f64 	%fd227, [%rd9];
	mul.f64 	%fd228, %fd58, %fd227;
	add.s64 	%rd56, %rd1, %rd52;
	ld.global.f64 	%fd229, [%rd56];
	mul.f64 	%fd230, %fd228, %fd229;
	div.rn.f64 	%fd231, %fd230, %fd225;
	mul.f64 	%fd232, %fd215, %fd231;
	div.rn.f64 	%fd233, %fd232, %fd226;
	add.f64 	%fd241, %fd241, %fd233;
	mul.f64 	%fd234, %fd218, %fd231;
	div.rn.f64 	%fd235, %fd234, %fd226;
	add.f64 	%fd242, %fd242, %fd235;
	mul.f64 	%fd236, %fd221, %fd231;
	div.rn.f64 	%fd237, %fd236, %fd226;
	add.f64 	%fd243, %fd243, %fd237;
$L__BB0_22:
	ld.param.u64 	%rd64, [_Z13compute_forcemPdS_S_S_S_S_S_d_param_5];
	cvta.to.global.u64 	%rd57, %rd64;
	shl.b64 	%rd58, %rd5, 3;
	add.s64 	%rd59, %rd57, %rd58;
	st.global.f64 	[%rd59], %fd241;
	cvta.to.global.u64 	%rd60, %rd37;
	add.s64 	%rd61, %rd60, %rd58;
	st.global.f64 	[%rd61], %fd242;
	cvta.to.global.u64 	%rd62, %rd38;
	add.s64 	%rd63, %rd62, %rd58;
	st.global.f64 	[%rd63], %fd243;
$L__BB0_23:
	ret;

}
	// .globl	_Z14update_vel_posmPdS_S_S_S_S_S_S_S_dS_
.visible .entry _Z14update_vel_posmPdS_S_S_S_S_S_S_S_dS_(
	.param .u64 _Z14update_vel_posmPdS_S_S_S_S_S_S_S_dS__param_0,
	.param .u64 .ptr .align 1 _Z14update_vel_posmPdS_S_S_S_S_S_S_S_dS__param_1,
	.param .u64 .ptr .align 1 _Z14update_vel_posmPdS_S_S_S_S_S_S_S_dS__param_2,
	.param .u64 .ptr .align 1 _Z14update_vel_posmPdS_S_S_S_S_S_S_S_dS__param_3,
	.param .u64 .ptr .align 1 _Z14update_vel_posmPdS_S_S_S_S_S_S_S_dS__param_4,
	.param .u64 .ptr .align 1 _Z14update_vel_posmPdS_S_S_S_S_S_S_S_dS__param_5,
	.param .u64 .ptr .align 1 _Z14update_vel_posmPdS_S_S_S_S_S_S_S_dS__param_6,
	.param .u64 .ptr .align 1 _Z14update_vel_posmPdS_S_S_S_S_S_S_S_dS__param_7,
	.param .u64 .ptr .align 1 _Z14update_vel_posmPdS_S_S_S_S_S_S_S_dS__param_8,
	.param .u64 .ptr .align 1 _Z14update_vel_posmPdS_S_S_S_S_S_S_S_dS__param_9,
	.param .f64 _Z14update_vel_posmPdS_S_S_S_S_S_S_S_dS__param_10,
	.param .u64 .ptr .align 1 _Z14update_vel_posmPdS_S_S_S_S_S_S_S_dS__param_11
)
{
	.reg .pred 	%p<2>;
	.reg .b32 	%r<5>;
	.reg .b64 	%rd<38>;
	.reg .b64 	%fd<26>;

	ld.param.u64 	%rd12, [_Z14update_vel_posmPdS_S_S_S_S_S_S_S_dS__param_0];
	ld.param.u64 	%rd3, [_Z14update_vel_posmPdS_S_S_S_S_S_S_S_dS__param_2];
	ld.param.u64 	%rd5, [_Z14update_vel_posmPdS_S_S_S_S_S_S_S_dS__param_4];
	ld.param.u64 	%rd6, [_Z14update_vel_posmPdS_S_S_S_S_S_S_S_dS__param_5];
	ld.param.u64 	%rd9, [_Z14update_vel_posmPdS_S_S_S_S_S_S_S_dS__param_8];
	ld.param.u64 	%rd10, [_Z14update_vel_posmPdS_S_S_S_S_S_S_S_dS__param_9];
	ld.param.f64 	%fd1, [_Z14update_vel_posmPdS_S_S_S_S_S_S_S_dS__param_10];
	ld.param.u64 	%rd11, [_Z14update_vel_posmPdS_S_S_S_S_S_S_S_dS__param_11];
	mov.u32 	%r1, %ctaid.x;
	mov.u32 	%r2, %ntid.x;
	mov.u32 	%r3, %tid.x;
	mad.lo.s32 	%r4, %r1, %r2, %r3;
	cvt.s64.s32 	%rd1, %r4;
	setp.le.u64 	%p1, %rd12, %rd1;
	@%p1 bra 	$L__BB1_2;
	ld.param.u64 	%rd37, [_Z14update_vel_posmPdS_S_S_S_S_S_S_S_dS__param_7];
	ld.param.u64 	%rd36, [_Z14update_vel_posmPdS_S_S_S_S_S_S_S_dS__param_6];
	ld.param.u64 	%rd35, [_Z14update_vel_posmPdS_S_S_S_S_S_S_S_dS__param_3];
	ld.param.u64 	%rd34, [_Z14update_vel_posmPdS_S_S_S_S_S_S_S_dS__param_1];
	cvta.to.global.u64 	%rd13, %rd37;
	cvta.to.global.u64 	%rd14, %rd11;
	cvta.to.global.u64 	%rd15, %rd5;
	cvta.to.global.u64 	%rd16, %rd9;
	cvta.to.global.u64 	%rd17, %rd6;
	cvta.to.global.u64 	%rd18, %rd10;
	cvta.to.global.u64 	%rd19, %rd36;
	cvta.to.global.u64 	%rd20, %rd34;
	cvta.to.global.u64 	%rd21, %rd3;
	cvta.to.global.u64 	%rd22, %rd35;
	shl.b64 	%rd23, %rd1, 3;
	add.s64 	%rd24, %rd13, %rd23;
	ld.global.f64 	%fd2, [%rd24];
	add.s64 	%rd25, %rd14, %rd23;
	ld.global.f64 	%fd3, [%rd25];
	div.rn.f64 	%fd4, %fd2, %fd3;
	add.s64 	%rd26, %rd15, %rd23;
	ld.global.f64 	%fd5, [%rd26];
	fma.rn.f64 	%fd6, %fd1, %fd4, %fd5;
	st.global.f64 	[%rd26], %fd6;
	add.s64 	%rd27, %rd16, %rd23;
	ld.global.f64 	%fd7, [%rd27];
	ld.global.f64 	%fd8, [%rd25];
	div.rn.f64 	%fd9, %fd7, %fd8;
	add.s64 	%rd28, %rd17, %rd23;
	ld.global.f64 	%fd10, [%rd28];
	fma.rn.f64 	%fd11, %fd1, %fd9, %fd10;
	st.global.f64 	[%rd28], %fd11;
	add.s64 	%rd29, %rd18, %rd23;
	ld.global.f64 	%fd12, [%rd29];
	ld.global.f64 	%fd13, [%rd25];
	div.rn.f64 	%fd14, %fd12, %fd13;
	add.s64 	%rd30, %rd19, %rd23;
	ld.global.f64 	%fd15, [%rd30];
	fma.rn.f64 	%fd16, %fd1, %fd14, %fd15;
	st.global.f64 	[%rd30], %fd16;
	ld.global.f64 	%fd17, [%rd26];
	add.s64 	%rd31, %rd20, %rd23;
	ld.global.f64 	%fd18, [%rd31];
	fma.rn.f64 	%fd19, %fd1, %fd17, %fd18;
	st.global.f64 	[%rd31], %fd19;
	ld.global.f64 	%fd20, [%rd28];
	add.s64 	%rd32, %rd21, %rd23;
	ld.global.f64 	%fd21, [%rd32];
	fma.rn.f64 	%fd22, %fd1, %fd20, %fd21;
	st.global.f64 	[%rd32], %fd22;
	ld.global.f64 	%fd23, [%rd30];
	add.s64 	%rd33, %rd22, %rd23;
	ld.global.f64 	%fd24, [%rd33];
	fma.rn.f64 	%fd25, %fd1, %fd23, %fd24;
	st.global.f64 	[%rd33], %fd25;
$L__BB1_2:
	ret;

}


// ===== COMPILED SASS (sm_100) =====

	.target	sm_100

	.elftype	@"ET_EXEC"


//--------------------- .note.nv.tkinfo           --------------------------
	.section	.note.nv.tkinfo,"",@"SHT_NOTE"
	.sectionflags	@"SHF_NOTE_NV_TKINFO"
	.tkinfo
        /*0018*/ 	.word	0x00000002
        /*0030*/ 	.string	""
        /*0030*/ 	.string	"ptxas"
        /*0030*/ 	.string	"Cuda compilation tools, release 13.0, V13.0.88"
        /*0030*/ 	.string	"Build cuda_13.0.r13.0/compiler.36424714_0"
        /*0030*/ 	.string	"-arch sm_100 -m 64 "



//--------------------- .note.nv.cuinfo           --------------------------
	.section	.note.nv.cuinfo,"",@"SHT_NOTE"
	.sectionflags	@"SHF_NOTE_NV_CUINFO"
        /*0018*/ 	.short	0x0002
        /*001a*/ 	.short	0x0064
        /*001c*/ 	.short	0x0082
	.zero		2


//--------------------- .nv.info                  --------------------------
	.section	.nv.info,"",@"SHT_CUDA_INFO"
	.align	4


	//----- nvinfo : EIATTR_REGCOUNT
	.align		4
        /*0000*/ 	.byte	0x04, 0x2f
        /*0002*/ 	.short	(.L_1 - .L_0)
	.align		4
.L_0:
        /*0004*/ 	.word	index@(_Z13compute_forcemPdS_S_S_S_S_S_d)
        /*0008*/ 	.word	0x00000038


	//----- nvinfo : EIATTR_FRAME_SIZE
	.align		4
.L_1:
        /*000c*/ 	.byte	0x04, 0x11
        /*000e*/ 	.short	(.L_3 - .L_2)
	.align		4
.L_2:
        /*0010*/ 	.word	index@($__internal_2_$__cuda_sm20_dsqrt_rn_f64_mediumpath_v1)
        /*0014*/ 	.word	0x00000000


	//----- nvinfo : EIATTR_FRAME_SIZE
	.align		4
.L_3:
        /*0018*/ 	.byte	0x04, 0x11
        /*001a*/ 	.short	(.L_5 - .L_4)
	.align		4
.L_4:
        /*001c*/ 	.word	index@($__internal_1_$__cuda_sm20_div_rn_f64_full)
        /*0020*/ 	.word	0x00000000


	//----- nvinfo : EIATTR_FRAME_SIZE
	.align		4
.L_5:
        /*0024*/ 	.byte	0x04, 0x11
        /*0026*/ 	.short	(.L_7 - .L_6)
	.align		4
.L_6:
        /*0028*/ 	.word	index@(_Z13compute_forcemPdS_S_S_S_S_S_d)
        /*002c*/ 	.word	0x00000000


	//----- nvinfo : EIATTR_REGCOUNT
	.align		4
.L_7:
        /*0030*/ 	.byte	0x04, 0x2f
        /*0032*/ 	.short	(.L_9 - .L_8)
	.align		4
.L_8:
        /*0034*/ 	.word	index@(_Z14update_vel_posmPdS_S_S_S_S_S_S_S_dS_)
        /*0038*/ 	.word	0x0000001f


	//----- nvinfo : EIATTR_FRAME_SIZE
	.align		4
.L_9:
        /*003c*/ 	.byte	0x04, 0x11
        /*003e*/ 	.short	(.L_11 - .L_10)
	.align		4
.L_10:
        /*0040*/ 	.word	index@($__internal_0_$__cuda_sm20_div_rn_f64_full)
        /*0044*/ 	.word	0x00000000


	//----- nvinfo : EIATTR_FRAME_SIZE
	.align		4
.L_11:
        /*0048*/ 	.byte	0x04, 0x11
        /*004a*/ 	.short	(.L_13 - .L_12)
	.align		4
.L_12:
        /*004c*/ 	.word	index@(_Z14update_vel_posmPdS_S_S_S_S_S_S_S_dS_)
        /*0050*/ 	.word	0x00000000


	//----- nvinfo : EIATTR_MIN_STACK_SIZE
	.align		4
.L_13:
        /*0054*/ 	.byte	0x04, 0x12
        /*0056*/ 	.short	(.L_15 - .L_14)
	.align		4
.L_14:
        /*0058*/ 	.word	index@(_Z14update_vel_posmPdS_S_S_S_S_S_S_S_dS_)
        /*005c*/ 	.word	0x00000000


	//----- nvinfo : EIATTR_MIN_STACK_SIZE
	.align		4
.L_15:
        /*0060*/ 	.byte	0x04, 0x12
        /*0062*/ 	.short	(.L_17 - .L_16)
	.align		4
.L_16:
        /*0064*/ 	.word	index@(_Z13compute_forcemPdS_S_S_S_S_S_d)
        /*0068*/ 	.word	0x00000000
.L_17:


//--------------------- .nv.compat                --------------------------
	.section	.nv.compat,"",@"SHT_CUDA_COMPAT_INFO"
	.align	4
        /*0000*/ 	.byte	0x02, 0x09, 0x00, 0x00, 0x02, 0x02, 0x01, 0x00, 0x02, 0x05, 0x05, 0x00, 0x03, 0x07, 0x01, 0x01
        /*0010*/ 	.byte	0x02, 0x03, 0x00, 0x00, 0x02, 0x06, 0x01, 0x00, 0x04, 0x0b, 0x08, 0x00, 0x01, 0x00, 0x00, 0x00
        /*0020*/ 	.byte	0x00, 0x00, 0x00, 0x00


//--------------------- .nv.info._Z14update_vel_posmPdS_S_S_S_S_S_S_S_dS_ --------------------------
	.section	.nv.info._Z14update_vel_posmPdS_S_S_S_S_S_S_S_dS_,"",@"SHT_CUDA_INFO"
	.sectionflags	@""
	.align	4


	//----- nvinfo : EIATTR_CUDA_API_VERSION
	.align		4
        /*0000*/ 	.byte	0x04, 0x37
        /*0002*/ 	.short	(.L_19 - .L_18)
.L_18:
        /*0004*/ 	.word	0x00000082


	//----- nvinfo : EIATTR_KPARAM_INFO
	.align		4
.L_19:
        /*0008*/ 	.byte	0x04, 0x17
        /*000a*/ 	.short	(.L_21 - .L_20)
.L_20:
        /*000c*/ 	.word	0x00000000
        /*0010*/ 	.short	0x000b
        /*0012*/ 	.short	0x0058
        /*0014*/ 	.byte	0x00, 0xf5, 0x21, 0x00


	//----- nvinfo : EIATTR_KPARAM_INFO
	.align		4
.L_21:
        /*0018*/ 	.byte	0x04, 0x17
        /*001a*/ 	.short	(.L_23 - .L_22)
.L_22:
        /*001c*/ 	.word	0x00000000
        /*0020*/ 	.short	0x000a
        /*0022*/ 	.short	0x0050
        /*0024*/ 	.byte	0x00, 0xf0, 0x21, 0x00


	//----- nvinfo : EIATTR_KPARAM_INFO
	.align		4
.L_23:
        /*0028*/ 	.byte	0x04, 0x17
        /*002a*/ 	.short	(.L_25 - .L_24)
.L_24:
        /*002c*/ 	.word	0x00000000
        /*0030*/ 	.short	0x0009
        /*0032*/ 	.short	0x0048
        /*0034*/ 	.byte	0x00, 0xf5, 0x21, 0x00


	//----- nvinfo : EIATTR_KPARAM_INFO
	.align		4
.L_25:
        /*0038*/ 	.byte	0x04, 0x17
        /*003a*/ 	.short	(.L_27 - .L_26)
.L_26:
        /*003c*/ 	.word	0x00000000
        /*0040*/ 	.short	0x0008
        /*0042*/ 	.short	0x0040
        /*0044*/ 	.byte	0x00, 0xf5, 0x21, 0x00


	//----- nvinfo : EIATTR_KPARAM_INFO
	.align		4
.L_27:
        /*0048*/ 	.byte	0x04, 0x17
        /*004a*/ 	.short	(.L_29 - .L_28)
.L_28:
        /*004c*/ 	.word	0x00000000
        /*0050*/ 	.short	0x0007
        /*0052*/ 	.short	0x0038
        /*0054*/ 	.byte	0x00, 0xf5, 0x21, 0x00


	//----- nvinfo : EIATTR_KPARAM_INFO
	.align		4
.L_29:
        /*0058*/ 	.byte	0x04, 0x17
        /*005a*/ 	.short	(.L_31 - .L_30)
.L_30:
        /*005c*/ 	.word	0x00000000
        /*0060*/ 	.short	0x0006
        /*0062*/ 	.short	0x0030
        /*0064*/ 	.byte	0x00, 0xf5, 0x21, 0x00


	//----- nvinfo : EIATTR_KPARAM_INFO
	.align		4
.L_31:
        /*0068*/ 	.byte	0x04, 0x17
        /*006a*/ 	.short	(.L_33 - .L_32)
.L_32:
        /*006c*/ 	.word	0x00000000
        /*0070*/ 	.short	0x0005
        /*0072*/ 	.short	0x0028
        /*0074*/ 	.byte	0x00, 0xf5, 0x21, 0x00


	//----- nvinfo : EIATTR_KPARAM_INFO
	.align		4
.L_33:
        /*0078*/ 	.byte	0x04, 0x17
        /*007a*/ 	.short	(.L_35 - .L_34)
.L_34:
        /*007c*/ 	.word	0x00000000
        /*0080*/ 	.short	0x0004
        /*0082*/ 	.short	0x0020
        /*0084*/ 	.byte	0x00, 0xf5, 0x21, 0x00


	//----- nvinfo : EIATTR_KPARAM_INFO
	.align		4
.L_35:
        /*0088*/ 	.byte	0x04, 0x17
        /*008a*/ 	.short	(.L_37 - .L_36)
.L_36:
        /*008c*/ 	.word	0x00000000
        /*0090*/ 	.short	0x0003
        /*0092*/ 	.short	0x0018
        /*0094*/ 	.byte	0x00, 0xf5, 0x21, 0x00


	//----- nvinfo : EIATTR_KPARAM_INFO
	.align		4
.L_37:
        /*0098*/ 	.byte	0x04, 0x17
        /*009a*/ 	.short	(.L_39 - .L_38)
.L_38:
        /*009c*/ 	.word	0x00000000
        /*00a0*/ 	.short	0x0002
        /*00a2*/ 	.short	0x0010
        /*00a4*/ 	.byte	0x00, 0xf5, 0x21, 0x00


	//----- nvinfo : EIATTR_KPARAM_INFO
	.align		4
.L_39:
        /*00a8*/ 	.byte	0x04, 0x17
        /*00aa*/ 	.short	(.L_41 - .L_40)
.L_40:
        /*00ac*/ 	.word	0x00000000
        /*00b0*/ 	.short	0x0001
        /*00b2*/ 	.short	0x0008
        /*00b4*/ 	.byte	0x00, 0xf5, 0x21, 0x00


	//----- nvinfo : EIATTR_KPARAM_INFO
	.align		4
.L_41:
        /*00b8*/ 	.byte	0x04, 0x17
        /*00ba*/ 	.short	(.L_43 - .L_42)
.L_42:
        /*00bc*/ 	.word	0x00000000
        /*00c0*/ 	.short	0x0000
        /*00c2*/ 	.short	0x0000
        /*00c4*/ 	.byte	0x00, 0xf0, 0x21, 0x00


	//----- nvinfo : EIATTR_SPARSE_MMA_MASK
	.align		4
.L_43:
        /*00c8*/ 	.byte	0x03, 0x50
        /*00ca*/ 	.short	0x0000


	//----- nvinfo : EIATTR_MAXREG_COUNT
	.align		4
        /*00cc*/ 	.byte	0x03, 0x1b
        /*00ce*/ 	.short	0x00ff


	//----- nvinfo : EIATTR_MERCURY_ISA_VERSION
	.align		4
        /*00d0*/ 	.byte	0x03, 0x5f
        /*00d2*/ 	.short	0x0101


	//----- nvinfo : EIATTR_VRC_CTA_INIT_COUNT
	.align		4
        /*00d4*/ 	.byte	0x02, 0x4a
	.zero		1
	.zero		1


	//----- nvinfo : EIATTR_EXIT_INSTR_OFFSETS
	.align		4
        /*00d8*/ 	.byte	0x04, 0x1c
        /*00da*/ 	.short	(.L_45 - .L_44)


	//   ....[0]....
.L_44:
        /*00dc*/ 	.word	0x00000090


	//   ....[1]....
        /*00e0*/ 	.word	0x000008e0


	//----- nvinfo : EIATTR_CRS_STACK_SIZE
	.align		4
.L_45:
        /*00e4*/ 	.byte	0x04, 0x1e
        /*00e6*/ 	.short	(.L_47 - .L_46)
.L_46:
        /*00e8*/ 	.word	0x00000000


	//----- nvinfo : EIATTR_CBANK_PARAM_SIZE
	.align		4
.L_47:
        /*00ec*/ 	.byte	0x03, 0x19
        /*00ee*/ 	.short	0x0060


	//----- nvinfo : EIATTR_PARAM_CBANK
	.align		4
        /*00f0*/ 	.byte	0x04, 0x0a
        /*00f2*/ 	.short	(.L_49 - .L_48)
	.align		4
.L_48:
        /*00f4*/ 	.word	index@(.nv.constant0._Z14update_vel_posmPdS_S_S_S_S_S_S_S_dS_)
        /*00f8*/ 	.short	0x0380
        /*00fa*/ 	.short	0x0060


	//----- nvinfo : EIATTR_SW_WAR
	.align		4
.L_49:
        /*00fc*/ 	.byte	0x04, 0x36
        /*00fe*/ 	.short	(.L_51 - .L_50)
.L_50:
        /*0100*/ 	.word	0x00000008
.L_51:


//--------------------- .nv.info._Z13compute_forcemPdS_S_S_S_S_S_d --------------------------
	.section	.nv.info._Z13compute_forcemPdS_S_S_S_S_S_d,"",@"SHT_CUDA_INFO"
	.sectionflags	@""
	.align	4


	//----- nvinfo : EIATTR_CUDA_API_VERSION
	.align		4
        /*0000*/ 	.byte	0x04, 0x37
        /*0002*/ 	.short	(.L_53 - .L_52)
.L_52:
        /*0004*/ 	.word	0x00000082


	//----- nvinfo : EIATTR_KPARAM_INFO
	.align		4
.L_53:
        /*0008*/ 	.byte	0x04, 0x17
        /*000a*/ 	.short	(.L_55 - .L_54)
.L_54:
        /*000c*/ 	.word	0x00000000
        /*0010*/ 	.short	0x0008
        /*0012*/ 	.short	0x0040
        /*0014*/ 	.byte	0x00, 0xf0, 0x21, 0x00


	//----- nvinfo : EIATTR_KPARAM_INFO
	.align		4
.L_55:
        /*0018*/ 	.byte	0x04, 0x17
        /*001a*/ 	.short	(.L_57 - .L_56)
.L_56:
        /*001c*/ 	.word	0x00000000
        /*0020*/ 	.short	0x0007
        /*0022*/ 	.short	0x0038
        /*0024*/ 	.byte	0x00, 0xf5, 0x21, 0x00


	//----- nvinfo : EIATTR_KPARAM_INFO
	.align		4
.L_57:
        /*0028*/ 	.byte	0x04, 0x17
        /*002a*/ 	.short	(.L_59 - .L_58)
.L_58:
        /*002c*/ 	.word	0x00000000
        /*0030*/ 	.short	0x0006
        /*0032*/ 	.short	0x0030
        /*0034*/ 	.byte	0x00, 0xf5, 0x21, 0x00


	//----- nvinfo : EIATTR_KPARAM_INFO
	.align		4
.L_59:
        /*0038*/ 	.byte	0x04, 0x17
        /*003a*/ 	.short	(.L_61 - .L_60)
.L_60:
        /*003c*/ 	.word	0x00000000
        /*0040*/ 	.short	0x0005
        /*0042*/ 	.short	0x0028
        /*0044*/ 	.byte	0x00, 0xf5, 0x21, 0x00


	//----- nvinfo : EIATTR_KPARAM_INFO
	.align		4
.L_61:
        /*0048*/ 	.byte	0x04, 0x17
        /*004a*/ 	.short	(.L_63 - .L_62)
.L_62:
        /*004c*/ 	.word	0x00000000
        /*0050*/ 	.short	0x0004
        /*0052*/ 	.short	0x0020
        /*0054*/ 	.byte	0x00, 0xf5, 0x21, 0x00


	//----- nvinfo : EIATTR_KPARAM_INFO
	.align		4
.L_63:
        /*0058*/ 	.byte	0x04, 0x17
        /*005a*/ 	.short	(.L_65 - .L_64)
.L_64:
        /*005c*/ 	.word	0x00000000
        /*0060*/ 	.short	0x0003
        /*0062*/ 	.short	0x0018
        /*0064*/ 	.byte	0x00, 0xf5, 0x21, 0x00


	//----- nvinfo : EIATTR_KPARAM_INFO
	.align		4
.L_65:
        /*0068*/ 	.byte	0x04, 0x17
        /*006a*/ 	.short	(.L_67 - .L_66)
.L_66:
        /*006c*/ 	.word	0x00000000
        /*0070*/ 	.short	0x0002
        /*0072*/ 	.short	0x0010
        /*0074*/ 	.byte	0x00, 0xf5, 0x21, 0x00


	//----- nvinfo : EIATTR_KPARAM_INFO
	.align		4
.L_67:
        /*0078*/ 	.byte	0x04, 0x17
        /*007a*/ 	.short	(.L_69 - .L_68)
.L_68:
        /*007c*/ 	.word	0x00000000
        /*0080*/ 	.short	0x0001
        /*0082*/ 	.short	0x0008
        /*0084*/ 	.byte	0x00, 0xf5, 0x21, 0x00


	//----- nvinfo : EIATTR_KPARAM_INFO
	.align		4
.L_69:
        /*0088*/ 	.byte	0x04, 0x17
        /*008a*/ 	.short	(.L_71 - .L_70)
.L_70:
        /*008c*/ 	.word	0x00000000
        /*0090*/ 	.short	0x0000
        /*0092*/ 	.short	0x0000
        /*0094*/ 	.byte	0x00, 0xf0, 0x21, 0x00


	//----- nvinfo : EIATTR_SPARSE_MMA_MASK
	.align		4
.L_71:
        /*0098*/ 	.byte	0x03, 0x50
        /*009a*/ 	.short	0x0000


	//----- nvinfo : EIATTR_MAXREG_COUNT
	.align		4
        /*009c*/ 	.byte	0x03, 0x1b
        /*009e*/ 	.short	0x00ff


	//----- nvinfo : EIATTR_MERCURY_ISA_VERSION
	.align		4
        /*00a0*/ 	.byte	0x03, 0x5f
        /*00a2*/ 	.short	0x0101


	//----- nvinfo : EIATTR_VRC_CTA_INIT_COUNT
	.align		4
        /*00a4*/ 	.byte	0x02, 0x4a
	.zero		1
	.zero		1


	//----- nvinfo : EIATTR_EXIT_INSTR_OFFSETS
	.align		4
        /*00a8*/ 	.byte	0x04, 0x1c
        /*00aa*/ 	.short	(.L_73 - .L_72)


	//   ....[0]....
.L_72:
        /*00ac*/ 	.word	0x00000090


	//   ....[1]....
        /*00b0*/ 	.word	0x00004b80


	//----- nvinfo : EIATTR_CRS_STACK_SIZE
	.align		4
.L_73:
        /*00b4*/ 	.byte	0x04, 0x1e
        /*00b6*/ 	.short	(.L_75 - .L_74)
.L_74:
        /*00b8*/ 	.word	0x00000000


	//----- nvinfo : EIATTR_CBANK_PARAM_SIZE
	.align		4
.L_75:
        /*00bc*/ 	.byte	0x03, 0x19
        /*00be*/ 	.short	0x0048


	//----- nvinfo : EIATTR_PARAM_CBANK
	.align		4
        /*00c0*/ 	.byte	0x04, 0x0a
        /*00c2*/ 	.short	(.L_77 - .L_76)
	.align		4
.L_76:
        /*00c4*/ 	.word	index@(.nv.constant0._Z13compute_forcemPdS_S_S_S_S_S_d)
        /*00c8*/ 	.short	0x0380
        /*00ca*/ 	.short	0x0048


	//----- nvinfo : EIATTR_SW_WAR
	.align		4
.L_77:
        /*00cc*/ 	.byte	0x04, 0x36
        /*00ce*/ 	.short	(.L_79 - .L_78)
.L_78:
        /*00d0*/ 	.word	0x00000008
.L_79:


//--------------------- .nv.callgraph             --------------------------
	.section	.nv.callgraph,"",@"SHT_CUDA_CALLGRAPH"
	.align	4
	.sectionentsize	8
	.align		4
        /*0000*/ 	.word	0x00000000
	.align		4
        /*0004*/ 	.word	0xffffffff
	.align		4
        /*0008*/ 	.word	0x00000000
	.align		4
        /*000c*/ 	.word	0xfffffffe
	.align		4
        /*0010*/ 	.word	0x00000000
	.align		4
        /*0014*/ 	.word	0xfffffffd
	.align		4
        /*0018*/ 	.word	0x00000000
	.align		4
        /*001c*/ 	.word	0xfffffffc


//--------------------- .text._Z14update_vel_posmPdS_S_S_S_S_S_S_S_dS_ --------------------------
	.section	.text._Z14update_vel_posmPdS_S_S_S_S_S_S_S_dS_,"ax",@progbits
	.align	128
        .global         _Z14update_vel_posmPdS_S_S_S_S_S_S_S_dS_
        .type           _Z14update_vel_posmPdS_S_S_S_S_S_S_S_dS_,@function
        .size           _Z14update_vel_posmPdS_S_S_S_S_S_S_S_dS_,(.L_x_109 - _Z14update_vel_posmPdS_S_S_S_S_S_S_S_dS_)
        .other          _Z14update_vel_posmPdS_S_S_S_S_S_S_S_dS_,@"STO_CUDA_ENTRY STV_DEFAULT"
_Z14update_vel_posmPdS_S_S_S_S_S_S_S_dS_:
.text._Z14update_vel_posmPdS_S_S_S_S_S_S_S_dS_:
[----:B------:R-:W-:Y:S01]  /*0000*/  LDC R1, c[0x0][0x37c] ;  /* 0x0000df00ff017b82 */ /* 0x000fe20000000800 */
[----:B------:R-:W0:Y:S07]  /*0010*/  S2R R0, SR_TID.X ;  /* 0x0000000000007919 */ /* 0x000e2e0000002100 */
[----:B------:R-:W0:Y:S01]  /*0020*/  S2UR UR4, SR_CTAID.X ;  /* 0x00000000000479c3 */ /* 0x000e220000002500 */
[----:B------:R-:W1:Y:S07]  /*0030*/  LDCU.64 UR6, c[0x0][0x380] ;  /* 0x00007000ff0677ac */ /* 0x000e6e0008000a00 */
[----:B------:R-:W0:Y:S02]  /*0040*/  LDC R3, c[0x0][0x360] ;  /* 0x0000d800ff037b82 */ /* 0x000e240000000800 */
[----:B0-----:R-:W-:-:S05]  /*0050*/  IMAD R3, R3, UR4, R0 ;  /* 0x0000000403037c24 */ /* 0x001fca000f8e0200 */
[----:B-1----:R-:W-:Y:S02]  /*0060*/  ISETP.GE.U32.AND P0, PT, R3, UR6, PT ;  /* 0x0000000603007c0c */ /* 0x002fe4000bf06070 */
[----:B------:R-:W-:-:S04]  /*0070*/  SHF.R.S32.HI R0, RZ, 0x1f, R3 ;  /* 0x0000001fff007819 */ /* 0x000fc80000011403 */
[----:B------:R-:W-:-:S13]  /*0080*/  ISETP.GE.U32.AND.EX P0, PT, R0, UR7, PT, P0 ;  /* 0x0000000700007c0c */ /* 0x000fda000bf06100 */
[----:B------:R-:W-:Y:S05]  /*0090*/  @P0 EXIT ;  /* 0x000000000000094d */ /* 0x000fea0003800000 */
[----:B------:R-:W0:Y:S01]  /*00a0*/  LDCU.64 UR6, c[0x0][0x3d8] ;  /* 0x00007b00ff0677ac */ /* 0x000e220008000a00 */
[C---:B------:R-:W-:Y:S01]  /*00b0*/  IMAD.SHL.U32 R2, R3.reuse, 0x8, RZ ;  /* 0x0000000803027824 */ /* 0x040fe200078e00ff */
[----:B------:R-:W-:Y:S01]  /*00c0*/  SHF.L.U64.HI R3, R3, 0x3, R0 ;  /* 0x0000000303037819 */ /* 0x000fe20000010200 */
[----:B------:R-:W1:Y:S03]  /*00d0*/  LDCU.64 UR4, c[0x0][0x358] ;  /* 0x00006b00ff0477ac */ /* 0x000e660008000a00 */
[----:B0-----:R-:W-:-:S04]  /*00e0*/  IADD3 R16, P0, PT, R2, UR6, RZ ;  /* 0x0000000602107c10 */ /* 0x001fc8000ff1e0ff */
[----:B------:R-:W-:Y:S01]  /*00f0*/  IADD3.X R17, PT, PT, R3, UR7, RZ, P0, !PT ;  /* 0x0000000703117c10 */ /* 0x000fe200087fe4ff */
[----:B------:R-:W0:Y:S04]  /*0100*/  LDCU.64 UR6, c[0x0][0x3b8] ;  /* 0x00007700ff0677ac */ /* 0x000e280008000a00 */
[----:B-1----:R-:W2:Y:S01]  /*0110*/  LDG.E.64 R6, desc[UR4][R16.64] ;  /* 0x0000000410067981 */ /* 0x002ea2000c1e1b00 */
[----:B0-----:R-:W-:-:S04]  /*0120*/  IADD3 R8, P0, PT, R2, UR6, RZ ;  /* 0x0000000602087c10 */ /* 0x001fc8000ff1e0ff */
[----:B------:R-:W-:-:S06]  /*0130*/  IADD3.X R9, PT, PT, R3, UR7, RZ, P0, !PT ;  /* 0x0000000703097c10 */ /* 0x000fcc00087fe4ff */
[----:B------:R-:W3:Y:S01]  /*0140*/  LDG.E.64 R8, desc[UR4][R8.64] ;  /* 0x0000000408087981 */ /* 0x000ee2000c1e1b00 */
[----:B------:R-:W-:Y:S01]  /*0150*/  IMAD.MOV.U32 R4, RZ, RZ, 0x1 ;  /* 0x00000001ff047424 */ /* 0x000fe200078e00ff */
[----:B------:R-:W-:Y:S01]  /*0160*/  BSSY.RECONVERGENT B0, `(.L_x_0) ;  /* 0x0000015000007945 */ /* 0x000fe20003800200 */
[----:B--2---:R-:W0:Y:S04]  /*0170*/  MUFU.RCP64H R5, R7 ;  /* 0x0000000700057308 */ /* 0x004e280000001800 */
[----:B0-----:R-:W-:Y:S01]  /*0180*/  DFMA R10, -R6, R4, 1 ;  /* 0x3ff00000060a742b */ /* 0x001fe20000000104 */
[----:B---3--:R-:W-:-:S07]  /*0190*/  FSETP.GEU.AND P1, PT, |R9|, 6.5827683646048100446e-37, PT ;  /* 0x036000000900780b */ /* 0x008fce0003f2e200 */
[----:B------:R-:W-:-:S08]  /*01a0*/  DFMA R10, R10, R10, R10 ;  /* 0x0000000a0a0a722b */ /* 0x000fd0000000000a */
[----:B------:R-:W-:-:S08]  /*01b0*/  DFMA R10, R4, R10, R4 ;  /* 0x0000000a040a722b */ /* 0x000fd00000000004 */
[----:B------:R-:W-:-:S08]  /*01c0*/  DFMA R4, -R6, R10, 1 ;  /* 0x3ff000000604742b */ /* 0x000fd0000000010a */
[----:B------:R-:W-:-:S08]  /*01d0*/  DFMA R4, R10, R4, R10 ;  /* 0x000000040a04722b */ /* 0x000fd0000000000a */
[----:B------:R-:W-:-:S08]  /*01e0*/  DMUL R10, R8, R4 ;  /* 0x00000004080a7228 */ /* 0x000fd00000000000 */
[----:B------:R-:W-:-:S08]  /*01f0*/  DFMA R12, -R6, R10, R8 ;  /* 0x0000000a060c722b */ /* 0x000fd00000000108 */
[----:B------:R-:W-:-:S10]  /*0200*/  DFMA R4, R4, R12, R10 ;  /* 0x0000000c0404722b */ /* 0x000fd4000000000a */
[----:B------:R-:W-:-:S05]  /*0210*/  FFMA R0, RZ, R7, R5 ;  /* 0x00000007ff007223 */ /* 0x000fca0000000005 */
[----:B------:R-:W-:-:S13]  /*0220*/  FSETP.GT.AND P0, PT, |R0|, 1.469367938527859385e-39, PT ;  /* 0x001000000000780b */ /* 0x000fda0003f04200 */
[----:B------:R-:W-:Y:S05]  /*0230*/  @P0 BRA P1, `(.L_x_1) ;  /* 0x00000000001c0947 */ /* 0x000fea0000800000 */
[----:B------:R-:W-:Y:S01]  /*0240*/  IMAD.MOV.U32 R5, RZ, RZ, R9 ;  /* 0x000000ffff057224 */ /* 0x000fe200078e0009 */
[----:B------:R-:W-:Y:S01]  /*0250*/  MOV R0, 0x290 ;  /* 0x0000029000007802 */ /* 0x000fe20000000f00 */
[----:B------:R-:W-:Y:S02]  /*0260*/  IMAD.MOV.U32 R4, RZ, RZ, R8 ;  /* 0x000000ffff047224 */ /* 0x000fe400078e0008 */
[----:B------:R-:W-:-:S07]  /*0270*/  IMAD.MOV.U32 R9, RZ, RZ, R7 ;  /* 0x000000ffff097224 */ /* 0x000fce00078e0007 */
[----:B------:R-:W-:Y:S05]  /*0280*/  CALL.REL.NOINC `($__internal_0_$__cuda_sm20_div_rn_f64_full) ;  /* 0x0000000400987944 */ /* 0x000fea0003c00000 */
[----:B------:R-:W-:Y:S02]  /*0290*/  IMAD.MOV.U32 R4, RZ, RZ, R6 ;  /* 0x000000ffff047224 */ /* 0x000fe400078e0006 */
[----:B------:R-:W-:-:S07]  /*02a0*/  IMAD.MOV.U32 R5, RZ, RZ, R7 ;  /* 0x000000ffff057224 */ /* 0x000fce00078e0007 */
.L_x_1:
[----:B------:R-:W-:Y:S05]  /*02b0*/  BSYNC.RECONVERGENT B0 ;  /* 0x0000000000007941 */ /* 0x000fea0003800200 */
.L_x_0:
[----:B------:R-:W0:Y:S02]  /*02c0*/  LDCU.64 UR6, c[0x0][0x3a0] ;  /* 0x00007400ff0677ac */ /* 0x000e240008000a00 */
[----:B0-----:R-:W-:-:S04]  /*02d0*/  IADD3 R14, P0, PT, R2, UR6, RZ ;  /* 0x00000006020e7c10 */ /* 0x001fc8000ff1e0ff */
[----:B------:R-:W-:Y:S01]  /*02e0*/  IADD3.X R15, PT, PT, R3, UR7, RZ, P0, !PT ;  /* 0x00000007030f7c10 */ /* 0x000fe200087fe4ff */
[----:B------:R-:W0:Y:S04]  /*02f0*/  LDCU.64 UR6, c[0x0][0x3d0] ;  /* 0x00007a00ff0677ac */ /* 0x000e280008000a00 */
[----:B------:R-:W0:Y:S02]  /*0300*/  LDG.E.64 R6, desc[UR4][R14.64] ;  /* 0x000000040e067981 */ /* 0x000e24000c1e1b00 */
[----:B0-----:R-:W-:Y:S01]  /*0310*/  DFMA R4, R4, UR6, R6 ;  /* 0x0000000604047c2b */ /* 0x001fe20008000006 */
[----:B------:R-:W0:Y:S06]  /*0320*/  LDCU.64 UR6, c[0x0][0x3c0] ;  /* 0x00007800ff0677ac */ /* 0x000e2c0008000a00 */
[----:B------:R1:W-:Y:S04]  /*0330*/  STG.E.64 desc[UR4][R14.64], R4 ;  /* 0x000000040e007986 */ /* 0x0003e8000c101b04 */
[----:B------:R-:W2:Y:S01]  /*0340*/  LDG.E.64 R6, desc[UR4][R16.64] ;  /* 0x0000000410067981 */ /* 0x000ea2000c1e1b00 */
        /* <DEDUP_REMOVED lines=10> */
[----:B-1----:R-:W-:-:S08]  /*03f0*/  DFMA R4, -R6, R12, 1 ;  /* 0x3ff000000604742b */ /* 0x002fd0000000010c */
        /* <DEDUP_REMOVED lines=14> */
.L_x_3:
[----:B------:R-:W-:Y:S05]  /*04e0*/  BSYNC.RECONVERGENT B0 ;  /* 0x0000000000007941 */ /* 0x000fea0003800200 */
.L_x_2:
        /* <DEDUP_REMOVED lines=30> */
[----:B------:R-:W-:Y:S02]  /*06d0*/  IMAD.MOV.U32 R6, RZ, RZ, R16 ;  /* 0x000000ffff067224 */ /* 0x000fe400078e0010 */
[----:B------:R-:W-:-:S07]  /*06e0*/  IMAD.MOV.U32 R9, RZ, RZ, R17 ;  /* 0x000000ffff097224 */ /* 0x000fce00078e0011 */
[----:B------:R-:W-:Y:S05]  /*06f0*/  CALL.REL.NOINC `($__internal_0_$__cuda_sm20_div_rn_f64_full) ;  /* 0x00000000007c7944 */ /* 0x000fea0003c00000 */
[----:B------:R-:W-:Y:S02]  /*0700*/  IMAD.MOV.U32 R4, RZ, RZ, R6 ;  /* 0x000000ffff047224 */ /* 0x000fe400078e0006 */
[----:B------:R-:W-:-:S07]  /*0710*/  IMAD.MOV.U32 R5, RZ, RZ, R7 ;  /* 0x000000ffff057224 */ /* 0x000fce00078e0007 */
.L_x_5:
[----:B------:R-:W-:Y:S05]  /*0720*/  BSYNC.RECONVERGENT B0 ;  /* 0x0000000000007941 */ /* 0x000fea0003800200 */
.L_x_4:
[----:B------:R-:W0:Y:S01]  /*0730*/  LDCU.64 UR6, c[0x0][0x3b0] ;  /* 0x00007600ff0677ac */ /* 0x000e220008000a00 */
[----:B------:R-:W1:Y:S01]  /*0740*/  LDCU.64 UR12, c[0x0][0x3d0] ;  /* 0x00007a00ff0c77ac */ /* 0x000e620008000a00 */
[----:B------:R-:W2:Y:S01]  /*0750*/  LDCU.128 UR8, c[0x0][0x390] ;  /* 0x00007200ff0877ac */ /* 0x000ea20008000c00 */
[----:B0-----:R-:W-:-:S04]  /*0760*/  IADD3 R6, P0, PT, R2, UR6, RZ ;  /* 0x0000000602067c10 */ /* 0x001fc8000ff1e0ff */
[----:B------:R-:W-:Y:S01]  /*0770*/  IADD3.X R7, PT, PT, R3, UR7, RZ, P0, !PT ;  /* 0x0000000703077c10 */ /* 0x000fe200087fe4ff */
[----:B------:R-:W0:Y:S04]  /*0780*/  LDCU.64 UR6, c[0x0][0x388] ;  /* 0x00007100ff0677ac */ /* 0x000e280008000a00 */
[----:B------:R-:W1:Y:S01]  /*0790*/  LDG.E.64 R8, desc[UR4][R6.64] ;  /* 0x0000000406087981 */ /* 0x000e62000c1e1b00 */
[----:B0-----:R-:W-:-:S04]  /*07a0*/  IADD3 R10, P0, PT, R2, UR6, RZ ;  /* 0x00000006020a7c10 */ /* 0x001fc8000ff1e0ff */
[----:B------:R-:W-:Y:S01]  /*07b0*/  IADD3.X R11, PT, PT, R3, UR7, RZ, P0, !PT ;  /* 0x00000007030b7c10 */ /* 0x000fe200087fe4ff */
[----:B-1----:R-:W-:-:S07]  /*07c0*/  DFMA R8, R4, UR12, R8 ;  /* 0x0000000c04087c2b */ /* 0x002fce0008000008 */
[----:B------:R0:W-:Y:S04]  /*07d0*/  STG.E.64 desc[UR4][R6.64], R8 ;  /* 0x0000000806007986 */ /* 0x0001e8000c101b04 */
[----:B------:R-:W3:Y:S04]  /*07e0*/  LDG.E.64 R14, desc[UR4][R14.64] ;  /* 0x000000040e0e7981 */ /* 0x000ee8000c1e1b00 */
[----:B------:R-:W3:Y:S01]  /*07f0*/  LDG.E.64 R4, desc[UR4][R10.64] ;  /* 0x000000040a047981 */ /* 0x000ee2000c1e1b00 */
[----:B--2---:R-:W-:-:S04]  /*0800*/  IADD3 R16, P0, PT, R2, UR8, RZ ;  /* 0x0000000802107c10 */ /* 0x004fc8000ff1e0ff */
[----:B------:R-:W-:Y:S01]  /*0810*/  IADD3.X R17, PT, PT, R3, UR9, RZ, P0, !PT ;  /* 0x0000000903117c10 */ /* 0x000fe200087fe4ff */
[----:B---3--:R-:W-:-:S07]  /*0820*/  DFMA R4, R14, UR12, R4 ;  /* 0x0000000c0e047c2b */ /* 0x008fce0008000004 */
[----:B------:R-:W-:Y:S04]  /*0830*/  STG.E.64 desc[UR4][R10.64], R4 ;  /* 0x000000040a007986 */ /* 0x000fe8000c101b04 */
[----:B------:R-:W2:Y:S04]  /*0840*/  LDG.E.64 R12, desc[UR4][R12.64] ;  /* 0x000000040c0c7981 */ /* 0x000ea8000c1e1b00 */
[----:B------:R-:W2:Y:S01]  /*0850*/  LDG.E.64 R18, desc[UR4][R16.64] ;  /* 0x0000000410127981 */ /* 0x000ea2000c1e1b00 */
[----:B------:R-:W-:-:S04]  /*0860*/  IADD3 R2, P0, PT, R2, UR10, RZ ;  /* 0x0000000a02027c10 */ /* 0x000fc8000ff1e0ff */
[----:B------:R-:W-:Y:S01]  /*0870*/  IADD3.X R3, PT, PT, R3, UR11, RZ, P0, !PT ;  /* 0x0000000b03037c10 */ /* 0x000fe200087fe4ff */
[----:B--2---:R-:W-:-:S07]  /*0880*/  DFMA R18, R12, UR12, R18 ;  /* 0x0000000c0c127c2b */ /* 0x004fce0008000012 */
[----:B------:R-:W-:Y:S04]  /*0890*/  STG.E.64 desc[UR4][R16.64], R18 ;  /* 0x0000001210007986 */ /* 0x000fe8000c101b04 */
[----:B0-----:R-:W2:Y:S04]  /*08a0*/  LDG.E.64 R6, desc[UR4][R6.64] ;  /* 0x0000000406067981 */ /* 0x001ea8000c1e1b00 */
[----:B------:R-:W2:Y:S02]  /*08b0*/  LDG.E.64 R8, desc[UR4][R2.64] ;  /* 0x0000000402087981 */ /* 0x000ea4000c1e1b00 */
[----:B--2---:R-:W-:-:S07]  /*08c0*/  DFMA R8, R6, UR12, R8 ;  /* 0x0000000c06087c2b */ /* 0x004fce0008000008 */
[----:B------:R-:W-:Y:S01]  /*08d0*/  STG.E.64 desc[UR4][R2.64], R8 ;  /* 0x0000000802007986 */ /* 0x000fe2000c101b04 */
[----:B------:R-:W-:Y:S05]  /*08e0*/  EXIT ;  /* 0x000000000000794d */ /* 0x000fea0003800000 */
        .weak           $__internal_0_$__cuda_sm20_div_rn_f64_full
        .type           $__internal_0_$__cuda_sm20_div_rn_f64_full,@function
        .size           $__internal_0_$__cuda_sm20_div_rn_f64_full,(.L_x_109 - $__internal_0_$__cuda_sm20_div_rn_f64_full)
$__internal_0_$__cuda_sm20_div_rn_f64_full:
[C---:B------:R-:W-:Y:S01]  /*08f0*/  FSETP.GEU.AND P0, PT, |R9|.reuse, 1.469367938527859385e-39, PT ;  /* 0x001000000900780b */ /* 0x040fe20003f0e200 */
[--C-:B------:R-:W-:Y:S01]  /*0900*/  IMAD.MOV.U32 R8, RZ, RZ, R6.reuse ;  /* 0x000000ffff087224 */ /* 0x100fe200078e0006 */
[C---:B------:R-:W-:Y:S01]  /*0910*/  LOP3.LUT R10, R9.reuse, 0x800fffff, RZ, 0xc0, !PT ;  /* 0x800fffff090a7812 */ /* 0x040fe200078ec0ff */
[----:B------:R-:W-:Y:S01]  /*0920*/  IMAD.MOV.U32 R7, RZ, RZ, R5 ;  /* 0x000000ffff077224 */ /* 0x000fe200078e0005 */
[----:B------:R-:W-:Y:S01]  /*0930*/  LOP3.LUT R27, R9, 0x7ff00000, RZ, 0xc0, !PT ;  /* 0x7ff00000091b7812 */ /* 0x000fe200078ec0ff */
[----:B------:R-:W-:Y:S01]  /*0940*/  IMAD.MOV.U32 R20, RZ, RZ, 0x1 ;  /* 0x00000001ff147424 */ /* 0x000fe200078e00ff */
[----:B------:R-:W-:Y:S01]  /*0950*/  LOP3.LUT R11, R10, 0x3ff00000, RZ, 0xfc, !PT ;  /* 0x3ff000000a0b7812 */ /* 0x000fe200078efcff */
[----:B------:R-:W-:Y:S01]  /*0960*/  IMAD.MOV.U32 R10, RZ, RZ, R6 ;  /* 0x000000ffff0a7224 */ /* 0x000fe200078e0006 */
[C---:B------:R-:W-:Y:S01]  /*0970*/  FSETP.GEU.AND P2, PT, |R7|.reuse, 1.469367938527859385e-39, PT ;  /* 0x001000000700780b */ /* 0x040fe20003f4e200 */
[----:B------:R-:W-:Y:S01]  /*0980*/  IMAD.MOV.U32 R6, RZ, RZ, R4 ;  /* 0x000000ffff067224 */ /* 0x000fe200078e0004 */
[----:B------:R-:W-:Y:S01]  /*0990*/  LOP3.LUT R4, R7, 0x7ff00000, RZ, 0xc0, !PT ;  /* 0x7ff0000007047812 */ /* 0x000fe200078ec0ff */
[----:B------:R-:W-:Y:S02]  /*09a0*/  BSSY.RECONVERGENT B1, `(.L_x_6) ;  /* 0x000004f000017945 */ /* 0x000fe40003800200 */
[----:B------:R-:W-:Y:S01]  /*09b0*/  @!P0 DMUL R10, R8, 8.98846567431157953865e+307 ;  /* 0x7fe00000080a8828 */ /* 0x000fe20000000000 */
[----:B------:R-:W-:Y:S01]  /*09c0*/  ISETP.GE.U32.AND P1, PT, R4, R27, PT ;  /* 0x0000001b0400720c */ /* 0x000fe20003f26070 */
[----:B------:R-:W-:-:S04]  /*09d0*/  IMAD.MOV.U32 R26, RZ, RZ, R4 ;  /* 0x000000ffff1a7224 */ /* 0x000fc800078e0004 */
[----:B------:R-:W0:Y:S02]  /*09e0*/  MUFU.RCP64H R21, R11 ;  /* 0x0000000b00157308 */ /* 0x000e240000001800 */
[----:B------:R-:W-:Y:S02]  /*09f0*/  @!P2 LOP3.LUT R5, R9, 0x7ff00000, RZ, 0xc0, !PT ;  /* 0x7ff000000905a812 */ /* 0x000fe400078ec0ff */
[----:B------:R-:W-:Y:S02]  /*0a00*/  @!P0 LOP3.LUT R27, R11, 0x7ff00000, RZ, 0xc0, !PT ;  /* 0x7ff000000b1b8812 */ /* 0x000fe400078ec0ff */
[----:B------:R-:W-:Y:S01]  /*0a10*/  @!P2 ISETP.GE.U32.AND P3, PT, R4, R5, PT ;  /* 0x000000050400a20c */ /* 0x000fe20003f66070 */
[----:B------:R-:W-:-:S05]  /*0a20*/  IMAD.MOV.U32 R5, RZ, RZ, 0x1ca00000 ;  /* 0x1ca00000ff057424 */ /* 0x000fca00078e00ff */
[----:B------:R-:W-:-:S04]  /*0a30*/  @!P2 SEL R23, R5, 0x63400000, !P3 ;  /* 0x634000000517a807 */ /* 0x000fc80005800000 */
[----:B------:R-:W-:Y:S01]  /*0a40*/  @!P2 LOP3.LUT R24, R23, 0x80000000, R7, 0xf8, !PT ;  /* 0x800000001718a812 */ /* 0x000fe200078ef807 */
[----:B0-----:R-:W-:-:S03]  /*0a50*/  DFMA R18, R20, -R10, 1 ;  /* 0x3ff000001412742b */ /* 0x001fc6000000080a */
[----:B------:R-:W-:Y:S01]  /*0a60*/  @!P2 LOP3.LUT R25, R24, 0x100000, RZ, 0xfc, !PT ;  /* 0x001000001819a812 */ /* 0x000fe200078efcff */
[----:B------:R-:W-:-:S04]  /*0a70*/  @!P2 IMAD.MOV.U32 R24, RZ, RZ, RZ ;  /* 0x000000ffff18a224 */ /* 0x000fc800078e00ff */
[----:B------:R-:W-:-:S08]  /*0a80*/  DFMA R18, R18, R18, R18 ;  /* 0x000000121212722b */ /* 0x000fd00000000012 */
[----:B------:R-:W-:Y:S01]  /*0a90*/  DFMA R20, R20, R18, R20 ;  /* 0x000000121414722b */ /* 0x000fe20000000014 */
[----:B------:R-:W-:Y:S01]  /*0aa0*/  SEL R19, R5, 0x63400000, !P1 ;  /* 0x6340000005137807 */ /* 0x000fe20004800000 */
[----:B------:R-:W-:-:S03]  /*0ab0*/  IMAD.MOV.U32 R18, RZ, RZ, R6 ;  /* 0x000000ffff127224 */ /* 0x000fc600078e0006 */
[----:B------:R-:W-:-:S03]  /*0ac0*/  LOP3.LUT R19, R19, 0x800fffff, R7, 0xf8, !PT ;  /* 0x800fffff13137812 */ /* 0x000fc600078ef807 */
[----:B------:R-:W-:-:S03]  /*0ad0*/  DFMA R22, R20, -R10, 1 ;  /* 0x3ff000001416742b */ /* 0x000fc6000000080a */
[----:B------:R-:W-:-:S05]  /*0ae0*/  @!P2 DFMA R18, R18, 2, -R24 ;  /* 0x400000001212a82b */ /* 0x000fca0000000818 */
[----:B------:R-:W-:-:S05]  /*0af0*/  DFMA R22, R20, R22, R20 ;  /* 0x000000161416722b */ /* 0x000fca0000000014 */
[----:B------:R-:W-:-:S03]  /*0b00*/  @!P2 LOP3.LUT R26, R19, 0x7ff00000, RZ, 0xc0, !PT ;  /* 0x7ff00000131aa812 */ /* 0x000fc600078ec0ff */
[----:B------:R-:W-:Y:S02]  /*0b10*/  DMUL R20, R22, R18 ;  /* 0x0000001216147228 */ /* 0x000fe40000000000 */
[----:B------:R-:W-:-:S05]  /*0b20*/  VIADD R28, R26, 0xffffffff ;  /* 0xffffffff1a1c7836 */ /* 0x000fca0000000000 */
[----:B------:R-:W-:Y:S01]  /*0b30*/  ISETP.GT.U32.AND P0, PT, R28, 0x7feffffe, PT ;  /* 0x7feffffe1c00780c */ /* 0x000fe20003f04070 */
[----:B------:R-:W-:Y:S01]  /*0b40*/  VIADD R28, R27, 0xffffffff ;  /* 0xffffffff1b1c7836 */ /* 0x000fe20000000000 */
[----:B------:R-:W-:-:S04]  /*0b50*/  DFMA R24, R20, -R10, R18 ;  /* 0x8000000a1418722b */ /* 0x000fc80000000012 */
[----:B------:R-:W-:-:S04]  /*0b60*/  ISETP.GT.U32.OR P0, PT, R28, 0x7feffffe, P0 ;  /* 0x7feffffe1c00780c */ /* 0x000fc80000704470 */
[----:B------:R-:W-:-:S09]  /*0b70*/  DFMA R24, R22, R24, R20 ;  /* 0x000000181618722b */ /* 0x000fd20000000014 */
[----:B------:R-:W-:Y:S05]  /*0b80*/  @P0 BRA `(.L_x_7) ;  /* 0x00000000006c0947 */ /* 0x000fea0003800000 */
[----:B------:R-:W-:Y:S01]  /*0b90*/  LOP3.LUT R7, R9, 0x7ff00000, RZ, 0xc0, !PT ;  /* 0x7ff0000009077812 */ /* 0x000fe200078ec0ff */
[----:B------:R-:W-:-:S03]  /*0ba0*/  IMAD.MOV.U32 R20, RZ, RZ, RZ ;  /* 0x000000ffff147224 */ /* 0x000fc600078e00ff */
[CC--:B------:R-:W-:Y:S02]  /*0bb0*/  VIADDMNMX R6, R4.reuse, -R7.reuse, 0xb9600000, !PT ;  /* 0xb960000004067446 */ /* 0x0c0fe40007800907 */
[----:B------:R-:W-:Y:S02]  /*0bc0*/  ISETP.GE.U32.AND P0, PT, R4, R7, PT ;  /* 0x000000070400720c */ /* 0x000fe40003f06070 */
[----:B------:R-:W-:Y:S02]  /*0bd0*/  VIMNMX R6, PT, PT, R6, 0x46a00000, PT ;  /* 0x46a0000006067848 */ /* 0x000fe40003fe0100 */
[----:B------:R-:W-:-:S05]  /*0be0*/  SEL R5, R5, 0x63400000, !P0 ;  /* 0x6340000005057807 */ /* 0x000fca0004000000 */
[----:B------:R-:W-:-:S04]  /*0bf0*/  IMAD.IADD R6, R6, 0x1, -R5 ;  /* 0x0000000106067824 */ /* 0x000fc800078e0a05 */
[----:B------:R-:W-:-:S06]  /*0c00*/  VIADD R21, R6, 0x7fe00000 ;  /* 0x7fe0000006157836 */ /* 0x000fcc0000000000 */
[----:B------:R-:W-:-:S10]  /*0c10*/  DMUL R4, R24, R20 ;  /* 0x0000001418047228 */ /* 0x000fd40000000000 */
[----:B------:R-:W-:-:S13]  /*0c20*/  FSETP.GTU.AND P0, PT, |R5|, 1.469367938527859385e-39, PT ;  /* 0x001000000500780b */ /* 0x000fda0003f0c200 */
[----:B------:R-:W-:Y:S05]  /*0c30*/  @P0 BRA `(.L_x_8) ;  /* 0x0000000000940947 */ /* 0x000fea0003800000 */
[----:B------:R-:W-:Y:S01]  /*0c40*/  DFMA R10, R24, -R10, R18 ;  /* 0x8000000a180a722b */ /* 0x000fe20000000012 */
[----:B------:R-:W-:-:S09]  /*0c50*/  IMAD.MOV.U32 R20, RZ, RZ, RZ ;  /* 0x000000ffff147224 */ /* 0x000fd200078e00ff */
[C---:B------:R-:W-:Y:S02]  /*0c60*/  FSETP.NEU.AND P0, PT, R11.reuse, RZ, PT ;  /* 0x000000ff0b00720b */ /* 0x040fe40003f0d000 */
[----:B------:R-:W-:-:S04]  /*0c70*/  LOP3.LUT R7, R11, 0x80000000, R9, 0x48, !PT ;  /* 0x800000000b077812 */ /* 0x000fc800078e4809 */
[----:B------:R-:W-:-:S07]  /*0c80*/  LOP3.LUT R21, R7, R21, RZ, 0xfc, !PT ;  /* 0x0000001507157212 */ /* 0x000fce00078efcff */
[----:B------:R-:W-:Y:S05]  /*0c90*/  @!P0 BRA `(.L_x_8) ;  /* 0x00000000007c8947 */ /* 0x000fea0003800000 */
[----:B------:R-:W-:Y:S01]  /*0ca0*/  IMAD.MOV R9, RZ, RZ, -R6 ;  /* 0x000000ffff097224 */ /* 0x000fe200078e0a06 */
[----:B------:R-:W-:Y:S01]  /*0cb0*/  DMUL.RP R20, R24, R20 ;  /* 0x0000001418147228 */ /* 0x000fe20000008000 */
[----:B------:R-:W-:-:S06]  /*0cc0*/  IMAD.MOV.U32 R8, RZ, RZ, RZ ;  /* 0x000000ffff087224 */ /* 0x000fcc00078e00ff */
[----:B------:R-:W-:-:S03]  /*0cd0*/  DFMA R8, R4, -R8, R24 ;  /* 0x800000080408722b */ /* 0x000fc60000000018 */
[----:B------:R-:W-:-:S03]  /*0ce0*/  LOP3.LUT R7, R21, R7, RZ, 0x3c, !PT ;  /* 0x0000000715077212 */ /* 0x000fc600078e3cff */
[----:B------:R-:W-:-:S04]  /*0cf0*/  IADD3 R8, PT, PT, -R6, -0x43300000, RZ ;  /* 0xbcd0000006087810 */ /* 0x000fc80007ffe1ff */
[----:B------:R-:W-:-:S04]  /*0d00*/  FSETP.NEU.AND P0, PT, |R9|, R8, PT ;  /* 0x000000080900720b */ /* 0x000fc80003f0d200 */
[----:B------:R-:W-:Y:S02]  /*0d10*/  FSEL R4, R20, R4, !P0 ;  /* 0x0000000414047208 */ /* 0x000fe40004000000 */
[----:B------:R-:W-:Y:S01]  /*0d20*/  FSEL R5, R7, R5, !P0 ;  /* 0x0000000507057208 */ /* 0x000fe20004000000 */
[----:B------:R-:W-:Y:S06]  /*0d30*/  BRA `(.L_x_8) ;  /* 0x0000000000547947 */ /* 0x000fec0003800000 */
.L_x_7:
[----:B------:R-:W-:-:S14]  /*0d40*/  DSETP.NAN.AND P0, PT, R6, R6, PT ;  /* 0x000000060600722a */ /* 0x000fdc0003f08000 */
[----:B------:R-:W-:Y:S05]  /*0d50*/  @P0 BRA `(.L_x_9) ;  /* 0x0000000000440947 */ /* 0x000fea0003800000 */
[----:B------:R-:W-:-:S14]  /*0d60*/  DSETP.NAN.AND P0, PT, R8, R8, PT ;  /* 0x000000080800722a */ /* 0x000fdc0003f08000 */
[----:B------:R-:W-:Y:S05]  /*0d70*/  @P0 BRA `(.L_x_10) ;  /* 0x0000000000300947 */ /* 0x000fea0003800000 */
[----:B------:R-:W-:Y:S01]  /*0d80*/  ISETP.NE.AND P0, PT, R26, R27, PT ;  /* 0x0000001b1a00720c */ /* 0x000fe20003f05270 */
[----:B------:R-:W-:Y:S02]  /*0d90*/  IMAD.MOV.U32 R4, RZ, RZ, 0x0 ;  /* 0x00000000ff047424 */ /* 0x000fe400078e00ff */
[----:B------:R-:W-:-:S10]  /*0da0*/  IMAD.MOV.U32 R5, RZ, RZ, -0x80000 ;  /* 0xfff80000ff057424 */ /* 0x000fd400078e00ff */
[----:B------:R-:W-:Y:S05]  /*0db0*/  @!P0 BRA `(.L_x_8) ;  /* 0x0000000000348947 */ /* 0x000fea0003800000 */
[----:B------:R-:W-:Y:S02]  /*0dc0*/  ISETP.NE.AND P0, PT, R26, 0x7ff00000, PT ;  /* 0x7ff000001a00780c */ /* 0x000fe40003f05270 */
[----:B------:R-:W-:Y:S02]  /*0dd0*/  LOP3.LUT R5, R7, 0x80000000, R9, 0x48, !PT ;  /* 0x8000000007057812 */ /* 0x000fe400078e4809 */
[----:B------:R-:W-:-:S13]  /*0de0*/  ISETP.EQ.OR P0, PT, R27, RZ, !P0 ;  /* 0x000000ff1b00720c */ /* 0x000fda0004702670 */
[----:B------:R-:W-:Y:S01]  /*0df0*/  @P0 LOP3.LUT R6, R5, 0x7ff00000, RZ, 0xfc, !PT ;  /* 0x7ff0000005060812 */ /* 0x000fe200078efcff */
[----:B------:R-:W-:Y:S02]  /*0e00*/  @!P0 IMAD.MOV.U32 R4, RZ, RZ, RZ ;  /* 0x000000ffff048224 */ /* 0x000fe400078e00ff */
[----:B------:R-:W-:Y:S02]  /*0e10*/  @P0 IMAD.MOV.U32 R4, RZ, RZ, RZ ;  /* 0x000000ffff040224 */ /* 0x000fe400078e00ff */
[----:B------:R-:W-:Y:S01]  /*0e20*/  @P0 IMAD.MOV.U32 R5, RZ, RZ, R6 ;  /* 0x000000ffff050224 */ /* 0x000fe200078e0006 */
[----:B------:R-:W-:Y:S06]  /*0e30*/  BRA `(.L_x_8) ;  /* 0x0000000000147947 */ /* 0x000fec0003800000 */
.L_x_10:
[----:B------:R-:W-:Y:S01]  /*0e40*/  LOP3.LUT R5, R9, 0x80000, RZ, 0xfc, !PT ;  /* 0x0008000009057812 */ /* 0x000fe200078efcff */
[----:B------:R-:W-:Y:S01]  /*0e50*/  IMAD.MOV.U32 R4, RZ, RZ, R8 ;  /* 0x000000ffff047224 */ /* 0x000fe200078e0008 */
[----:B------:R-:W-:Y:S06]  /*0e60*/  BRA `(.L_x_8) ;  /* 0x0000000000087947 */ /* 0x000fec0003800000 */
.L_x_9:
[----:B------:R-:W-:Y:S01]  /*0e70*/  LOP3.LUT R5, R7, 0x80000, RZ, 0xfc, !PT ;  /* 0x0008000007057812 */ /* 0x000fe200078efcff */
[----:B------:R-:W-:-:S07]  /*0e80*/  IMAD.MOV.U32 R4, RZ, RZ, R6 ;  /* 0x000000ffff047224 */ /* 0x000fce00078e0006 */
.L_x_8:
[----:B------:R-:W-:Y:S05]  /*0e90*/  BSYNC.RECONVERGENT B1 ;  /* 0x0000000000017941 */ /* 0x000fea0003800200 */
.L_x_6:
[----:B------:R-:W-:Y:S02]  /*0ea0*/  IMAD.MOV.U32 R6, RZ, RZ, R4 ;  /* 0x000000ffff067224 */ /* 0x000fe400078e0004 */
[----:B------:R-:W-:Y:S02]  /*0eb0*/  IMAD.MOV.U32 R7, RZ, RZ, R5 ;  /* 0x000000ffff077224 */ /* 0x000fe400078e0005 */
[----:B------:R-:W-:Y:S02]  /*0ec0*/  IMAD.MOV.U32 R4, RZ, RZ, R0 ;  /* 0x000000ffff047224 */ /* 0x000fe400078e0000 */
[----:B------:R-:W-:-:S04]  /*0ed0*/  IMAD.MOV.U32 R5, RZ, RZ, 0x0 ;  /* 0x00000000ff057424 */ /* 0x000fc800078e00ff */
[----:B------:R-:W-:Y:S05]  /*0ee0*/  RET.REL.NODEC R4 `(_Z14update_vel_posmPdS_S_S_S_S_S_S_S_dS_) ;  /* 0xfffffff004447950 */ /* 0x000fea0003c3ffff */
.L_x_11:
[----:B------:R-:W-:-:S00]  /*0ef0*/  BRA `(.L_x_11) ;  /* 0xfffffffc00fc7947 */ /* 0x000fc0000383ffff */
[----:B------:R-:W-:-:S00]  /*0f00*/  NOP ;  /* 0x0000000000007918 */ /* 0x000fc00000000000 */
[----:B------:R-:W-:-:S00]  /*0f10*/  NOP ;  /* 0x0000000000007918 */ /* 0x000fc00000000000 */
[----:B------:R-:W-:-:S00]  /*0f20*/  NOP ;  /* 0x0000000000007918 */ /* 0x000fc00000000000 */
[----:B------:R-:W-:-:S00]  /*0f30*/  NOP ;  /* 0x0000000000007918 */ /* 0x000fc00000000000 */
[----:B------:R-:W-:-:S00]  /*0f40*/  NOP ;  /* 0x0000000000007918 */ /* 0x000fc00000000000 */
[----:B------:R-:W-:-:S00]  /*0f50*/  NOP ;  /* 0x0000000000007918 */ /* 0x000fc00000000000 */
[----:B------:R-:W-:-:S00]  /*0f60*/  NOP ;  /* 0x0000000000007918 */ /* 0x000fc00000000000 */
[----:B------:R-:W-:-:S00]  /*0f70*/  NOP ;  /* 0x0000000000007918 */ /* 0x000fc00000000000 */
.L_x_109:


//--------------------- .text._Z13compute_forcemPdS_S_S_S_S_S_d --------------------------
	.section	.text._Z13compute_forcemPdS_S_S_S_S_S_d,"ax",@progbits
	.align	128
        .global         _Z13compute_forcemPdS_S_S_S_S_S_d
        .type           _Z13compute_forcemPdS_S_S_S_S_S_d,@function
        .size           _Z13compute_forcemPdS_S_S_S_S_S_d,(.L_x_111 - _Z13compute_forcemPdS_S_S_S_S_S_d)
        .other          _Z13compute_forcemPdS_S_S_S_S_S_d,@"STO_CUDA_ENTRY STV_DEFAULT"
_Z13compute_forcemPdS_S_S_S_S_S_d:
.text._Z13compute_forcemPdS_S_S_S_S_S_d:
        /* <DEDUP_REMOVED lines=12> */
[----:B------:R-:W-:Y:S02]  /*00c0*/  SHF.L.U64.HI R2, R3, 0x3, R0 ;  /* 0x0000000303027819 */ /* 0x000fe40000010200 */
[----:B------:R-:W-:Y:S01]  /*00d0*/  CS2R R14, SRZ ;  /* 0x00000000000e7805 */ /* 0x000fe2000001ff00 */
[----:B------:R-:W1:Y:S01]  /*00e0*/  LDCU.128 UR8, c[0x0][0x390] ;  /* 0x00007200ff0877ac */ /* 0x000e620008000c00 */
[----:B------:R-:W-:Y:S02]  /*00f0*/  CS2R R16, SRZ ;  /* 0x0000000000107805 */ /* 0x000fe4000001ff00 */
[----:B------:R-:W-:Y:S01]  /*0100*/  CS2R R26, SRZ ;  /* 0x00000000001a7805 */ /* 0x000fe2000001ff00 */
[----:B------:R-:W2:Y:S01]  /*0110*/  LDCU.64 UR14, c[0x0][0x388] ;  /* 0x00007100ff0e77ac */ /* 0x000ea20008000a00 */
[----:B------:R-:W-:-:S02]  /*0120*/  UISETP.GE.U32.AND UP0, UPT, UR6, 0x4, UPT ;  /* 0x000000040600788c */ /* 0x000fc4000bf06070 */
[----:B------:R-:W-:Y:S02]  /*0130*/  ULOP3.LUT UR20, UR6, 0x3, URZ, 0xc0, !UPT ;  /* 0x0000000306147892 */ /* 0x000fe4000f8ec0ff */
[----:B------:R-:W-:Y:S01]  /*0140*/  UISETP.GE.U32.AND.EX UP0, UPT, UR7, URZ, UPT, UP0 ;  /* 0x000000ff0700728c */ /* 0x000fe2000bf06100 */
[C---:B0-----:R-:W-:Y:S01]  /*0150*/  IADD3 R22, P2, PT, R24.reuse, UR12, RZ ;  /* 0x0000000c18167c10 */ /* 0x041fe2000ff5e0ff */
[----:B------:R-:W-:Y:S01]  /*0160*/  UMOV UR4, URZ ;  /* 0x000000ff00047c82 */ /* 0x000fe20008000000 */
[----:B------:R-:W-:Y:S01]  /*0170*/  UMOV UR5, URZ ;  /* 0x000000ff00057c82 */ /* 0x000fe20008000000 */
[----:B------:R-:W0:Y:S01]  /*0180*/  LDCU.64 UR18, c[0x0][0x358] ;  /* 0x00006b00ff1277ac */ /* 0x000e220008000a00 */
[C---:B-1----:R-:W-:Y:S02]  /*0190*/  IADD3 R18, P0, PT, R24.reuse, UR8, RZ ;  /* 0x0000000818127c10 */ /* 0x042fe4000ff1e0ff */
[C---:B------:R-:W-:Y:S02]  /*01a0*/  IADD3 R20, P1, PT, R24.reuse, UR10, RZ ;  /* 0x0000000a18147c10 */ /* 0x040fe4000ff3e0ff */
[----:B--2---:R-:W-:-:S02]  /*01b0*/  IADD3 R24, P3, PT, R24, UR14, RZ ;  /* 0x0000000e18187c10 */ /* 0x004fc4000ff7e0ff */
[C---:B------:R-:W-:Y:S02]  /*01c0*/  IADD3.X R19, PT, PT, R2.reuse, UR9, RZ, P0, !PT ;  /* 0x0000000902137c10 */ /* 0x040fe400087fe4ff */
[C---:B------:R-:W-:Y:S02]  /*01d0*/  IADD3.X R21, PT, PT, R2.reuse, UR11, RZ, P1, !PT ;  /* 0x0000000b02157c10 */ /* 0x040fe40008ffe4ff */
[C---:B------:R-:W-:Y:S02]  /*01e0*/  IADD3.X R23, PT, PT, R2.reuse, UR13, RZ, P2, !PT ;  /* 0x0000000d02177c10 */ /* 0x040fe400097fe4ff */
[----:B------:R-:W-:Y:S01]  /*01f0*/  IADD3.X R25, PT, PT, R2, UR15, RZ, P3, !PT ;  /* 0x0000000f02197c10 */ /* 0x000fe20009ffe4ff */
[----:B------:R-:W-:Y:S06]  /*0200*/  BRA.U !UP0, `(.L_x_12) ;  /* 0x0000002908547547 */ /* 0x000fec000b800000 */
[----:B------:R-:W-:Y:S01]  /*0210*/  UIADD3 UR8, UP0, UPT, UR8, 0x10, URZ ;  /* 0x0000001008087890 */ /* 0x000fe2000ff1e0ff */
[----:B------:R-:W-:Y:S01]  /*0220*/  IMAD.MOV.U32 R13, RZ, RZ, R3 ;  /* 0x000000ffff0d7224 */ /* 0x000fe200078e0003 */
[----:B------:R-:W-:Y:S01]  /*0230*/  UIADD3 UR10, UP1, UPT, UR10, 0x10, URZ ;  /* 0x000000100a0a7890 */ /* 0x000fe2000ff3e0ff */
[----:B------:R-:W-:Y:S01]  /*0240*/  IMAD.MOV.U32 R34, RZ, RZ, R0 ;  /* 0x000000ffff227224 */ /* 0x000fe200078e0000 */
[----:B------:R-:W-:Y:S01]  /*0250*/  UIADD3.X UR9, UPT, UPT, URZ, UR9, URZ, UP0, !UPT ;  /* 0x00000009ff097290 */ /* 0x000fe200087fe4ff */
[----:B------:R-:W-:Y:S01]  /*0260*/  CS2R R14, SRZ ;  /* 0x00000000000e7805 */ /* 0x000fe2000001ff00 */
[----:B------:R-:W-:Y:S02]  /*0270*/  UIADD3 UR12, UP2, UPT, UR12, 0x10, URZ ;  /* 0x000000100c0c7890 */ /* 0x000fe4000ff5e0ff */
[----:B------:R-:W-:Y:S02]  /*0280*/  UIADD3 UR14, UP0, UPT, UR14, 0x10, URZ ;  /* 0x000000100e0e7890 */ /* 0x000fe4000ff1e0ff */
[----:B------:R-:W-:-:S02]  /*0290*/  ULOP3.LUT UR4, UR6, 0xfffffffc, URZ, 0xc0, !UPT ;  /* 0xfffffffc06047892 */ /* 0x000fc4000f8ec0ff */
[----:B------:R-:W-:Y:S01]  /*02a0*/  UIADD3.X UR11, UPT, UPT, URZ, UR11, URZ, UP1, !UPT ;  /* 0x0000000bff0b7290 */ /* 0x000fe20008ffe4ff */
[----:B------:R-:W1:Y:S01]  /*02b0*/  LDCU UR5, c[0x0][0x384] ;  /* 0x00007080ff0577ac */ /* 0x000e620008000800 */
[----:B------:R-:W2:Y:S01]  /*02c0*/  LDCU.64 UR22, c[0x0][0x3c0] ;  /* 0x00007800ff1677ac */ /* 0x000ea20008000a00 */
[----:B------:R-:W-:Y:S02]  /*02d0*/  UIADD3.X UR13, UPT, UPT, URZ, UR13, URZ, UP2, !UPT ;  /* 0x0000000dff0d7290 */ /* 0x000fe400097fe4ff */
[----:B------:R-:W-:Y:S01]  /*02e0*/  UIADD3.X UR15, UPT, UPT, URZ, UR15, URZ, UP0, !UPT ;  /* 0x0000000fff0f7290 */ /* 0x000fe200087fe4ff */
[----:B------:R-:W-:Y:S01]  /*02f0*/  UMOV UR6, URZ ;  /* 0x000000ff00067c82 */ /* 0x000fe20008000000 */
[----:B------:R-:W-:-:S10]  /*0300*/  UMOV UR7, URZ ;  /* 0x000000ff00077c82 */ /* 0x000fd40008000000 */
.L_x_61:
[----:B------:R-:W-:Y:S01]  /*0310*/  ISETP.NE.U32.AND P0, PT, R13, RZ, PT ;  /* 0x000000ff0d00720c */ /* 0x000fe20003f05070 */
[----:B------:R-:W-:Y:S03]  /*0320*/  BSSY.RECONVERGENT B1, `(.L_x_13) ;  /* 0x000009a000017945 */ /* 0x000fe60003800200 */
[----:B------:R-:W-:-:S13]  /*0330*/  ISETP.NE.AND.EX P0, PT, R34, RZ, PT, P0 ;  /* 0x000000ff2200720c */ /* 0x000fda0003f05300 */
[----:B------:R-:W-:Y:S05]  /*0340*/  @!P0 BRA `(.L_x_14) ;  /* 0x00000008005c8947 */ /* 0x000fea0003800000 */
[----:B------:R-:W-:Y:S01]  /*0350*/  MOV R36, UR10 ;  /* 0x0000000a00247c02 */ /* 0x000fe20008000f00 */
[----:B------:R-:W-:Y:S01]  /*0360*/  IMAD.U32 R37, RZ, RZ, UR11 ;  /* 0x0000000bff257e24 */ /* 0x000fe2000f8e00ff */
[----:B0-----:R-:W3:Y:S01]  /*0370*/  LDG.E.64 R6, desc[UR18][R20.64] ;  /* 0x0000001214067981 */ /* 0x001ee2000c1e1b00 */
[----:B------:R-:W-:-:S03]  /*0380*/  IMAD.U32 R10, RZ, RZ, UR8 ;  /* 0x00000008ff0a7e24 */ /* 0x000fc6000f8e00ff */
[----:B------:R-:W3:Y:S01]  /*0390*/  LDG.E.64 R30, desc[UR18][R36.64+-0x10] ;  /* 0xfffff012241e7981 */ /* 0x000ee2000c1e1b00 */
[----:B------:R-:W-:-:S03]  /*03a0*/  IMAD.U32 R11, RZ, RZ, UR9 ;  /* 0x00000009ff0b7e24 */ /* 0x000fc6000f8e00ff */
[----:B------:R-:W4:Y:S04]  /*03b0*/  LDG.E.64 R4, desc[UR18][R18.64] ;  /* 0x0000001212047981 */ /* 0x000f28000c1e1b00 */
[----:B------:R-:W4:Y:S01]  /*03c0*/  LDG.E.64 R32, desc[UR18][R10.64+-0x10] ;  /* 0xfffff0120a207981 */ /* 0x000f22000c1e1b00 */
[----:B------:R-:W-:Y:S01]  /*03d0*/  MOV R38, UR12 ;  /* 0x0000000c00267c02 */ /* 0x000fe20008000f00 */
[----:B------:R-:W-:Y:S02]  /*03e0*/  IMAD.U32 R39, RZ, RZ, UR13 ;  /* 0x0000000dff277e24 */ /* 0x000fe4000f8e00ff */
[----:B------:R-:W5:Y:S04]  /*03f0*/  LDG.E.64 R8, desc[UR18][R22.64] ;  /* 0x0000001216087981 */ /* 0x000f68000c1e1b00 */
[----:B------:R-:W5:Y:S01]  /*0400*/  LDG.E.64 R28, desc[UR18][R38.64+-0x10] ;  /* 0xfffff012261c7981 */ /* 0x000f62000c1e1b00 */
[----:B------:R-:W-:Y:S01]  /*0410*/  UMOV UR16, 0x47ae147c ;  /* 0x47ae147c00107882 */ /* 0x000fe20000000000 */
[----:B------:R-:W-:Y:S01]  /*0420*/  UMOV UR17, 0x3f847ae1 ;  /* 0x3f847ae100117882 */ /* 0x000fe20000000000 */
[----:B------:R-:W-:Y:S01]  /*0430*/  BSSY.RECONVERGENT B2, `(.L_x_15) ;  /* 0x0000022000027945 */ /* 0x000fe20003800200 */
[----:B---3--:R-:W-:-:S02]  /*0440*/  DADD R30, R30, -R6 ;  /* 0x000000001e1e7229 */ /* 0x008fc40000000806 */
[----:B----4-:R-:W-:-:S06]  /*0450*/  DADD R32, R32, -R4 ;  /* 0x0000000020207229 */ /* 0x010fcc0000000804 */
[----:B------:R-:W-:Y:S02]  /*0460*/  DMUL R4, R30, R30 ;  /* 0x0000001e1e047228 */ /* 0x000fe40000000000 */
[----:B-----5:R-:W-:-:S06]  /*0470*/  DADD R28, R28, -R8 ;  /* 0x000000001c1c7229 */ /* 0x020fcc0000000808 */
[----:B------:R-:W-:Y:S01]  /*0480*/  DFMA R4, R32, R32, R4 ;  /* 0x000000202004722b */ /* 0x000fe20000000004 */
[----:B------:R-:W-:Y:S01]  /*0490*/  IMAD.MOV.U32 R8, RZ, RZ, 0x0 ;  /* 0x00000000ff087424 */ /* 0x000fe200078e00ff */
[----:B------:R-:W-:-:S06]  /*04a0*/  MOV R9, 0x3fd80000 ;  /* 0x3fd8000000097802 */ /* 0x000fcc0000000f00 */
[----:B------:R-:W-:-:S08]  /*04b0*/  DFMA R4, R28, R28, R4 ;  /* 0x0000001c1c04722b */ /* 0x000fd00000000004 */
[----:B------:R-:W-:-:S06]  /*04c0*/  DADD R40, R4, UR16 ;  /* 0x0000001004287e29 */ /* 0x000fcc0008000000 */
[----:B------:R-:W0:Y:S04]  /*04d0*/  MUFU.RSQ64H R5, R41 ;  /* 0x0000002900057308 */ /* 0x000e280000001c00 */
[----:B------:R-:W-:-:S05]  /*04e0*/  VIADD R4, R41, 0xfcb00000 ;  /* 0xfcb0000029047836 */ /* 0x000fca0000000000 */
[----:B------:R-:W-:Y:S01]  /*04f0*/  ISETP.GE.U32.AND P0, PT, R4, 0x7ca00000, PT ;  /* 0x7ca000000400780c */ /* 0x000fe20003f06070 */
[----:B0-----:R-:W-:-:S08]  /*0500*/  DMUL R6, R4, R4 ;  /* 0x0000000404067228 */ /* 0x001fd00000000000 */
[----:B------:R-:W-:-:S08]  /*0510*/  DFMA R6, R40, -R6, 1 ;  /* 0x3ff000002806742b */ /* 0x000fd00000000806 */
[----:B------:R-:W-:Y:S02]  /*0520*/  DFMA R8, R6, R8, 0.5 ;  /* 0x3fe000000608742b */ /* 0x000fe40000000008 */
[----:B------:R-:W-:-:S08]  /*0530*/  DMUL R6, R4, R6 ;  /* 0x0000000604067228 */ /* 0x000fd00000000000 */
[----:B------:R-:W-:-:S08]  /*0540*/  DFMA R8, R8, R6, R4 ;  /* 0x000000060808722b */ /* 0x000fd00000000004 */
[----:B------:R-:W-:Y:S02]  /*0550*/  DMUL R36, R40, R8 ;  /* 0x0000000828247228 */ /* 0x000fe40000000000 */
[----:B------:R-:W-:Y:S02]  /*0560*/  VIADD R7, R9, 0xfff00000 ;  /* 0xfff0000009077836 */ /* 0x000fe40000000000 */
[----:B------:R-:W-:-:S04]  /*0570*/  IMAD.MOV.U32 R6, RZ, RZ, R8 ;  /* 0x000000ffff067224 */ /* 0x000fc800078e0008 */
[----:B------:R-:W-:-:S08]  /*0580*/  DFMA R10, R36, -R36, R40 ;  /* 0x80000024240a722b */ /* 0x000fd00000000028 */
[----:B------:R-:W-:Y:S01]  /*0590*/  DFMA R38, R10, R6, R36 ;  /* 0x000000060a26722b */ /* 0x000fe20000000024 */
[----:B------:R-:W-:Y:S10]  /*05a0*/  @!P0 BRA `(.L_x_16) ;  /* 0x0000000000288947 */ /* 0x000ff40003800000 */
[----:B------:R-:W-:Y:S01]  /*05b0*/  IMAD.MOV.U32 R6, RZ, RZ, R8 ;  /* 0x000000ffff067224 */ /* 0x000fe200078e0008 */
[----:B------:R-:W-:Y:S01]  /*05c0*/  MOV R8, R36 ;  /* 0x0000002400087202 */ /* 0x000fe20000000f00 */
[----:B------:R-:W-:Y:S01]  /*05d0*/  IMAD.MOV.U32 R2, RZ, RZ, R4 ;  /* 0x000000ffff027224 */ /* 0x000fe200078e0004 */
[----:B------:R-:W-:Y:S01]  /*05e0*/  MOV R5, R41 ;  /* 0x0000002900057202 */ /* 0x000fe20000000f00 */
[----:B------:R-:W-:Y:S01]  /*05f0*/  IMAD.MOV.U32 R9, RZ, RZ, R37 ;  /* 0x000000ffff097224 */ /* 0x000fe200078e0025 */
[----:B------:R-:W-:Y:S01]  /*0600*/  MOV R12, 0x630 ;  /* 0x00000630000c7802 */ /* 0x000fe20000000f00 */
[----:B------:R-:W-:-:S07]  /*0610*/  IMAD.MOV.U32 R4, RZ, RZ, R40 ;  /* 0x000000ffff047224 */ /* 0x000fce00078e0028 */
[----:B-12---:R-:W-:Y:S05]  /*0620*/  CALL.REL.NOINC `($__internal_2_$__cuda_sm20_dsqrt_rn_f64_mediumpath_v1) ;  /* 0x0000004800f07944 */ /* 0x006fea0003c00000 */
[----:B------:R-:W-:Y:S02]  /*0630*/  IMAD.MOV.U32 R38, RZ, RZ, R2 ;  /* 0x000000ffff267224 */ /* 0x000fe400078e0002 */
[----:B------:R-:W-:-:S07]  /*0640*/  IMAD.MOV.U32 R39, RZ, RZ, R5 ;  /* 0x000000ffff277224 */ /* 0x000fce00078e0005 */
.L_x_16:
[----:B-12---:R-:W-:Y:S05]  /*0650*/  BSYNC.RECONVERGENT B2 ;  /* 0x0000000000027941 */ /* 0x006fea0003800200 */
.L_x_15:
[----:B------:R-:W2:Y:S01]  /*0660*/  LDG.E.64 R4, desc[UR18][R24.64] ;  /* 0x0000001218047981 */ /* 0x000ea2000c1e1b00 */
[----:B------:R-:W-:Y:S01]  /*0670*/  IMAD.U32 R42, RZ, RZ, UR14 ;  /* 0x0000000eff2a7e24 */ /* 0x000fe2000f8e00ff */
[----:B------:R-:W-:-:S05]  /*0680*/  MOV R43, UR15 ;  /* 0x0000000f002b7c02 */ /* 0x000fca0008000f00 */
[----:B------:R-:W3:Y:S01]  /*0690*/  LDG.E.64 R6, desc[UR18][R42.64+-0x10] ;  /* 0xfffff0122a067981 */ /* 0x000ee2000c1e1b00 */
[----:B------:R-:W0:Y:S01]  /*06a0*/  MUFU.RCP64H R9, R41 ;  /* 0x0000002900097308 */ /* 0x000e220000001800 */
[----:B------:R-:W-:Y:S01]  /*06b0*/  IMAD.MOV.U32 R8, RZ, RZ, 0x1 ;  /* 0x00000001ff087424 */ /* 0x000fe200078e00ff */
[----:B------:R-:W-:Y:S05]  /*06c0*/  BSSY.RECONVERGENT B2, `(.L_x_17) ;  /* 0x0000015000027945 */ /* 0x000fea0003800200 */
[----:B0-----:R-:W-:-:S08]  /*06d0*/  DFMA R10, -R40, R8, 1 ;  /* 0x3ff00000280a742b */ /* 0x001fd00000000108 */
[----:B------:R-:W-:-:S08]  /*06e0*/  DFMA R10, R10, R10, R10 ;  /* 0x0000000a0a0a722b */ /* 0x000fd0000000000a */
[----:B------:R-:W-:-:S08]  /*06f0*/  DFMA R10, R8, R10, R8 ;  /* 0x0000000a080a722b */ /* 0x000fd00000000008 */
[----:B------:R-:W-:-:S08]  /*0700*/  DFMA R8, -R40, R10, 1 ;  /* 0x3ff000002808742b */ /* 0x000fd0000000010a */
[----:B------:R-:W-:Y:S02]  /*0710*/  DFMA R8, R10, R8, R10 ;  /* 0x000000080a08722b */ /* 0x000fe4000000000a */
[----:B--2---:R-:W-:-:S08]  /*0720*/  DMUL R4, R4, UR22 ;  /* 0x0000001604047c28 */ /* 0x004fd00008000000 */
[----:B---3--:R-:W-:-:S08]  /*0730*/  DMUL R6, R4, R6 ;  /* 0x0000000604067228 */ /* 0x008fd00000000000 */
[----:B------:R-:W-:Y:S02]  /*0740*/  DMUL R36, R6, R8 ;  /* 0x0000000806247228 */ /* 0x000fe40000000000 */
[----:B------:R-:W-:-:S06]  /*0750*/  FSETP.GEU.AND P1, PT, |R7|, 6.5827683646048100446e-37, PT ;  /* 0x036000000700780b */ /* 0x000fcc0003f2e200 */
[----:B------:R-:W-:-:S08]  /*0760*/  DFMA R4, -R40, R36, R6 ;  /* 0x000000242804722b */ /* 0x000fd00000000106 */
[----:B------:R-:W-:-:S10]  /*0770*/  DFMA R36, R8, R4, R36 ;  /* 0x000000040824722b */ /* 0x000fd40000000024 */
[----:B------:R-:W-:-:S05]  /*0780*/  FFMA R2, RZ, R41, R37 ;  /* 0x00000029ff027223 */ /* 0x000fca0000000025 */
[----:B------:R-:W-:-:S13]  /*0790*/  FSETP.GT.AND P0, PT, |R2|, 1.469367938527859385e-39, PT ;  /* 0x001000000200780b */ /* 0x000fda0003f04200 */
[----:B------:R-:W-:Y:S05]  /*07a0*/  @P0 BRA P1, `(.L_x_18) ;  /* 0x0000000000180947 */ /* 0x000fea0000800000 */
[----:B------:R-:W-:Y:S01]  /*07b0*/  IMAD.MOV.U32 R4, RZ, RZ, R40 ;  /* 0x000000ffff047224 */ /* 0x000fe200078e0028 */
[----:B------:R-:W-:Y:S01]  /*07c0*/  MOV R2, 0x7f0 ;  /* 0x000007f000027802 */ /* 0x000fe20000000f00 */
[----:B------:R-:W-:-:S07]  /*07d0*/  IMAD.MOV.U32 R5, RZ, RZ, R41 ;  /* 0x000000ffff057224 */ /* 0x000fce00078e0029 */
[----:B------:R-:W-:Y:S05]  /*07e0*/  CALL.REL.NOINC `($__internal_1_$__cuda_sm20_div_rn_f64_full) ;  /* 0x0000004000e87944 */ /* 0x000fea0003c00000 */
[----:B------:R-:W-:Y:S01]  /*07f0*/  MOV R36, R4 ;  /* 0x0000000400247202 */ /* 0x000fe20000000f00 */
[----:B------:R-:W-:-:S07]  /*0800*/  IMAD.MOV.U32 R37, RZ, RZ, R5 ;  /* 0x000000ffff257224 */ /* 0x000fce00078e0005 */
.L_x_18:
[----:B------:R-:W-:Y:S05]  /*0810*/  BSYNC.RECONVERGENT B2 ;  /* 0x0000000000027941 */ /* 0x000fea0003800200 */
.L_x_17:
[----:B------:R-:W0:Y:S01]  /*0820*/  MUFU.RCP64H R5, R39 ;  /* 0x0000002700057308 */ /* 0x000e220000001800 */
[----:B------:R-:W-:Y:S01]  /*0830*/  IMAD.MOV.U32 R4, RZ, RZ, 0x1 ;  /* 0x00000001ff047424 */ /* 0x000fe200078e00ff */
[----:B------:R-:W-:Y:S01]  /*0840*/  DMUL R32, R32, R36 ;  /* 0x0000002420207228 */ /* 0x000fe20000000000 */
[----:B------:R-:W-:Y:S09]  /*0850*/  BSSY.RECONVERGENT B2, `(.L_x_19) ;  /* 0x0000013000027945 */ /* 0x000ff20003800200 */
[----:B------:R-:W-:Y:S01]  /*0860*/  FSETP.GEU.AND P1, PT, |R33|, 6.5827683646048100446e-37, PT ;  /* 0x036000002100780b */ /* 0x000fe20003f2e200 */
[----:B0-----:R-:W-:-:S08]  /*0870*/  DFMA R6, R4, -R38, 1 ;  /* 0x3ff000000406742b */ /* 0x001fd00000000826 */
[----:B------:R-:W-:-:S08]  /*0880*/  DFMA R6, R6, R6, R6 ;  /* 0x000000060606722b */ /* 0x000fd00000000006 */
[----:B------:R-:W-:-:S08]  /*0890*/  DFMA R6, R4, R6, R4 ;  /* 0x000000060406722b */ /* 0x000fd00000000004 */
[----:B------:R-:W-:-:S08]  /*08a0*/  DFMA R4, R6, -R38, 1 ;  /* 0x3ff000000604742b */ /* 0x000fd00000000826 */
[----:B------:R-:W-:-:S08]  /*08b0*/  DFMA R4, R6, R4, R6 ;  /* 0x000000040604722b */ /* 0x000fd00000000006 */
[----:B------:R-:W-:-:S08]  /*08c0*/  DMUL R6, R32, R4 ;  /* 0x0000000420067228 */ /* 0x000fd00000000000 */
[----:B------:R-:W-:-:S08]  /*08d0*/  DFMA R8, R6, -R38, R32 ;  /* 0x800000260608722b */ /* 0x000fd00000000020 */
[----:B------:R-:W-:-:S10]  /*08e0*/  DFMA R4, R4, R8, R6 ;  /* 0x000000080404722b */ /* 0x000fd40000000006 */
[----:B------:R-:W-:-:S05]  /*08f0*/  FFMA R2, RZ, R39, R5 ;  /* 0x00000027ff027223 */ /* 0x000fca0000000005 */
[----:B------:R-:W-:-:S13]  /*0900*/  FSETP.GT.AND P0, PT, |R2|, 1.469367938527859385e-39, PT ;  /* 0x001000000200780b */ /* 0x000fda0003f04200 */
[----:B------:R-:W-:Y:S05]  /*0910*/  @P0 BRA P1, `(.L_x_20) ;  /* 0x0000000000180947 */ /* 0x000fea0000800000 */
[----:B------:R-:W-:Y:S01]  /*0920*/  IMAD.MOV.U32 R6, RZ, RZ, R32 ;  /* 0x000000ffff067224 */ /* 0x000fe200078e0020 */
[----:B------:R-:W-:Y:S01]  /*0930*/  MOV R7, R33 ;  /* 0x0000002100077202 */ /* 0x000fe20000000f00 */
[----:B------:R-:W-:Y:S01]  /*0940*/  IMAD.MOV.U32 R4, RZ, RZ, R38 ;  /* 0x000000ffff047224 */ /* 0x000fe200078e0026 */
[----:B------:R-:W-:Y:S01]  /*0950*/  MOV R2, 0x980 ;  /* 0x0000098000027802 */ /* 0x000fe20000000f00 */
[----:B------:R-:W-:-:S07]  /*0960*/  IMAD.MOV.U32 R5, RZ, RZ, R39 ;  /* 0x000000ffff057224 */ /* 0x000fce00078e0027 */
[----:B------:R-:W-:Y:S05]  /*0970*/  CALL.REL.NOINC `($__internal_1_$__cuda_sm20_div_rn_f64_full) ;  /* 0x0000004000847944 */ /* 0x000fea0003c00000 */
.L_x_20:
[----:B------:R-:W-:Y:S05]  /*0980*/  BSYNC.RECONVERGENT B2 ;  /* 0x0000000000027941 */ /* 0x000fea0003800200 */
.L_x_19:
[----:B------:R-:W0:Y:S01]  /*0990*/  MUFU.RCP64H R7, R39 ;  /* 0x0000002700077308 */ /* 0x000e220000001800 */
[----:B------:R-:W-:Y:S01]  /*09a0*/  IMAD.MOV.U32 R6, RZ, RZ, 0x1 ;  /* 0x00000001ff067424 */ /* 0x000fe200078e00ff */
[----:B------:R-:W-:Y:S01]  /*09b0*/  DMUL R30, R30, R36 ;  /* 0x000000241e1e7228 */ /* 0x000fe20000000000 */
[----:B------:R-:W-:Y:S01]  /*09c0*/  BSSY.RECONVERGENT B2, `(.L_x_21) ;  /* 0x0000016000027945 */ /* 0x000fe20003800200 */
[----:B------:R-:W-:-:S08]  /*09d0*/  DADD R26, R26, R4 ;  /* 0x000000001a1a7229 */ /* 0x000fd00000000004 */
        /* <DEDUP_REMOVED lines=12> */
[----:B------:R-:W-:Y:S01]  /*0aa0*/  MOV R6, R30 ;  /* 0x0000001e00067202 */ /* 0x000fe20000000f00 */
[----:B------:R-:W-:Y:S01]  /*0ab0*/  IMAD.MOV.U32 R7, RZ, RZ, R31 ;  /* 0x000000ffff077224 */ /* 0x000fe200078e001f */
[----:B------:R-:W-:Y:S01]  /*0ac0*/  MOV R2, 0xb00 ;  /* 0x00000b0000027802 */ /* 0x000fe20000000f00 */
[----:B------:R-:W-:Y:S02]  /*0ad0*/  IMAD.MOV.U32 R4, RZ, RZ, R38 ;  /* 0x000000ffff047224 */ /* 0x000fe400078e0026 */
[----:B------:R-:W-:-:S07]  /*0ae0*/  IMAD.MOV.U32 R5, RZ, RZ, R39 ;  /* 0x000000ffff057224 */ /* 0x000fce00078e0027 */
[----:B------:R-:W-:Y:S05]  /*0af0*/  CALL.REL.NOINC `($__internal_1_$__cuda_sm20_div_rn_f64_full) ;  /* 0x0000004000247944 */ /* 0x000fea0003c00000 */
[----:B------:R-:W-:Y:S01]  /*0b00*/  MOV R6, R4 ;  /* 0x0000000400067202 */ /* 0x000fe20000000f00 */
[----:B------:R-:W-:-:S07]  /*0b10*/  IMAD.MOV.U32 R7, RZ, RZ, R5 ;  /* 0x000000ffff077224 */ /* 0x000fce00078e0005 */
.L_x_22:
[----:B------:R-:W-:Y:S05]  /*0b20*/  BSYNC.RECONVERGENT B2 ;  /* 0x0000000000027941 */ /* 0x000fea0003800200 */
.L_x_21:
        /* <DEDUP_REMOVED lines=23> */
.L_x_24:
[----:B------:R-:W-:Y:S05]  /*0ca0*/  BSYNC.RECONVERGENT B2 ;  /* 0x0000000000027941 */ /* 0x000fea0003800200 */
.L_x_23:
[----:B------:R-:W-:-:S11]  /*0cb0*/  DADD R14, R14, R4 ;  /* 0x000000000e0e7229 */ /* 0x000fd60000000004 */
.L_x_14:
[----:B012---:R-:W-:Y:S05]  /*0cc0*/  BSYNC.RECONVERGENT B1 ;  /* 0x0000000000017941 */ /* 0x007fea0003800200 */
.L_x_13:
[----:B------:R-:W-:Y:S01]  /*0cd0*/  UIADD3 UR16, UP0, UPT, UR6, 0x1, URZ ;  /* 0x0000000106107890 */ /* 0x000fe2000ff1e0ff */
[----:B------:R-:W-:Y:S03]  /*0ce0*/  BSSY.RECONVERGENT B1, `(.L_x_25) ;  /* 0x000009c000017945 */ /* 0x000fe60003800200 */
[----:B------:R-:W-:Y:S02]  /*0cf0*/  UIADD3.X UR17, UPT, UPT, URZ, UR7, URZ, UP0, !UPT ;  /* 0x00000007ff117290 */ /* 0x000fe400087fe4ff */
[----:B------:R-:W-:-:S04]  /*0d00*/  ISETP.NE.U32.AND P0, PT, R3, UR16, PT ;  /* 0x0000001003007c0c */ /* 0x000fc8000bf05070 */
[----:B------:R-:W-:-:S13]  /*0d10*/  ISETP.NE.AND.EX P0, PT, R0, UR17, PT, P0 ;  /* 0x0000001100007c0c */ /* 0x000fda000bf05300 */
[----:B------:R-:W-:Y:S05]  /*0d20*/  @!P0 BRA `(.L_x_26) ;  /* 0x00000008005c8947 */ /* 0x000fea0003800000 */
[----:B------:R-:W-:Y:S01]  /*0d30*/  IMAD.U32 R36, RZ, RZ, UR10 ;  /* 0x0000000aff247e24 */ /* 0x000fe2000f8e00ff */
[----:B------:R-:W-:Y:S01]  /*0d40*/  MOV R37, UR11 ;  /* 0x0000000b00257c02 */ /* 0x000fe20008000f00 */
[----:B------:R-:W2:Y:S01]  /*0d50*/  LDG.E.64 R6, desc[UR18][R20.64] ;  /* 0x0000001214067981 */ /* 0x000ea2000c1e1b00 */
[----:B------:R-:W-:-:S03]  /*0d60*/  IMAD.U32 R10, RZ, RZ, UR8 ;  /* 0x00000008ff0a7e24 */ /* 0x000fc6000f8e00ff */
[----:B------:R-:W2:Y:S01]  /*0d70*/  LDG.E.64 R30, desc[UR18][R36.64+-0x8] ;  /* 0xfffff812241e7981 */ /* 0x000ea2000c1e1b00 */
[----:B------:R-:W-:-:S03]  /*0d80*/  IMAD.U32 R11, RZ, RZ, UR9 ;  /* 0x00000009ff0b7e24 */ /* 0x000fc6000f8e00ff */
[----:B------:R-:W3:Y:S04]  /*0d90*/  LDG.E.64 R4, desc[UR18][R18.64] ;  /* 0x0000001212047981 */ /* 0x000ee8000c1e1b00 */
[----:B------:R-:W3:Y:S01]  /*0da0*/  LDG.E.64 R32, desc[UR18][R10.64+-0x8] ;  /* 0xfffff8120a207981 */ /* 0x000ee2000c1e1b00 */
[----:B------:R-:W-:Y:S01]  /*0db0*/  IMAD.U32 R38, RZ, RZ, UR12 ;  /* 0x0000000cff267e24 */ /* 0x000fe2000f8e00ff */
[----:B------:R-:W-:Y:S02]  /*0dc0*/  MOV R39, UR13 ;  /* 0x0000000d00277c02 */ /* 0x000fe40008000f00 */
[----:B------:R-:W4:Y:S04]  /*0dd0*/  LDG.E.64 R8, desc[UR18][R22.64] ;  /* 0x0000001216087981 */ /* 0x000f28000c1e1b00 */
[----:B------:R-:W4:Y:S01]  /*0de0*/  LDG.E.64 R28, desc[UR18][R38.64+-0x8] ;  /* 0xfffff812261c7981 */ /* 0x000f22000c1e1b00 */
[----:B------:R-:W-:Y:S01]  /*0df0*/  UMOV UR16, 0x47ae147c ;  /* 0x47ae147c00107882 */ /* 0x000fe20000000000 */
[----:B------:R-:W-:Y:S01]  /*0e00*/  UMOV UR17, 0x3f847ae1 ;  /* 0x3f847ae100117882 */ /* 0x000fe20000000000 */
[----:B------:R-:W-:Y:S01]  /*0e10*/  BSSY.RECONVERGENT B2, `(.L_x_27) ;  /* 0x0000022000027945 */ /* 0x000fe20003800200 */
[----:B--2---:R-:W-:-:S02]  /*0e20*/  DADD R30, R30, -R6 ;  /* 0x000000001e1e7229 */ /* 0x004fc40000000806 */
[----:B---3--:R-:W-:-:S06]  /*0e30*/  DADD R32, R32, -R4 ;  /* 0x0000000020207229 */ /* 0x008fcc0000000804 */
[----:B------:R-:W-:Y:S02]  /*0e40*/  DMUL R4, R30, R30 ;  /* 0x0000001e1e047228 */ /* 0x000fe40000000000 */
[----:B----4-:R-:W-:-:S06]  /*0e50*/  DADD R28, R28, -R8 ;  /* 0x000000001c1c7229 */ /* 0x010fcc0000000808 */
[----:B------:R-:W-:Y:S01]  /*0e60*/  DFMA R4, R32, R32, R4 ;  /* 0x000000202004722b */ /* 0x000fe20000000004 */
[----:B------:R-:W-:Y:S02]  /*0e70*/  IMAD.MOV.U32 R8, RZ, RZ, 0x0 ;  /* 0x00000000ff087424 */ /* 0x000fe400078e00ff */
[----:B------:R-:W-:-:S05]  /*0e80*/  IMAD.MOV.U32 R9, RZ, RZ, 0x3fd80000 ;  /* 0x3fd80000ff097424 */ /* 0x000fca00078e00ff */
        /* <DEDUP_REMOVED lines=11> */
[----:B------:R-:W-:Y:S01]  /*0f40*/  IADD3 R7, PT, PT, R9, -0x100000, RZ ;  /* 0xfff0000009077810 */ /* 0x000fe20007ffe0ff */
[----:B------:R-:W-:-:S05]  /*0f50*/  IMAD.MOV.U32 R6, RZ, RZ, R8 ;  /* 0x000000ffff067224 */ /* 0x000fca00078e0008 */
[----:B------:R-:W-:-:S08]  /*0f60*/  DFMA R10, R36, -R36, R40 ;  /* 0x80000024240a722b */ /* 0x000fd00000000028 */
[----:B------:R-:W-:Y:S01]  /*0f70*/  DFMA R38, R10, R6, R36 ;  /* 0x000000060a26722b */ /* 0x000fe20000000024 */
[----:B------:R-:W-:Y:S10]  /*0f80*/  @!P0 BRA `(.L_x_28) ;  /* 0x0000000000288947 */ /* 0x000ff40003800000 */
[----:B------:R-:W-:Y:S01]  /*0f90*/  IMAD.MOV.U32 R6, RZ, RZ, R8 ;  /* 0x000000ffff067224 */ /* 0x000fe200078e0008 */
[----:B------:R-:W-:Y:S01]  /*0fa0*/  MOV R9, R37 ;  /* 0x0000002500097202 */ /* 0x000fe20000000f00 */
[----:B------:R-:W-:Y:S01]  /*0fb0*/  IMAD.MOV.U32 R2, RZ, RZ, R4 ;  /* 0x000000ffff027224 */ /* 0x000fe200078e0004 */
[----:B------:R-:W-:Y:S01]  /*0fc0*/  MOV R12, 0x1010 ;  /* 0x00001010000c7802 */ /* 0x000fe20000000f00 */
[----:B------:R-:W-:Y:S02]  /*0fd0*/  IMAD.MOV.U32 R8, RZ, RZ, R36 ;  /* 0x000000ffff087224 */ /* 0x000fe400078e0024 */
[----:B------:R-:W-:Y:S02]  /*0fe0*/  IMAD.MOV.U32 R4, RZ, RZ, R40 ;  /* 0x000000ffff047224 */ /* 0x000fe400078e0028 */
[----:B------:R-:W-:-:S07]  /*0ff0*/  IMAD.MOV.U32 R5, RZ, RZ, R41 ;  /* 0x000000ffff057224 */ /* 0x000fce00078e0029 */
[----:B------:R-:W-:Y:S05]  /*1000*/  CALL.REL.NOINC `($__internal_2_$__cuda_sm20_dsqrt_rn_f64_mediumpath_v1) ;  /* 0x0000004000787944 */ /* 0x000fea0003c00000 */
[----:B------:R-:W-:Y:S01]  /*1010*/  MOV R38, R2 ;  /* 0x0000000200267202 */ /* 0x000fe20000000f00 */
[----:B------:R-:W-:-:S07]  /*1020*/  IMAD.MOV.U32 R39, RZ, RZ, R5 ;  /* 0x000000ffff277224 */ /* 0x000fce00078e0005 */
.L_x_28:
[----:B------:R-:W-:Y:S05]  /*1030*/  BSYNC.RECONVERGENT B2 ;  /* 0x0000000000027941 */ /* 0x000fea0003800200 */
.L_x_27:
[----:B------:R-:W2:Y:S01]  /*1040*/  LDG.E.64 R4, desc[UR18][R24.64] ;  /* 0x0000001218047981 */ /* 0x000ea2000c1e1b00 */
[----:B------:R-:W-:Y:S02]  /*1050*/  IMAD.U32 R42, RZ, RZ, UR14 ;  /* 0x0000000eff2a7e24 */ /* 0x000fe4000f8e00ff */
[----:B------:R-:W-:-:S05]  /*1060*/  IMAD.U32 R43, RZ, RZ, UR15 ;  /* 0x0000000fff2b7e24 */ /* 0x000fca000f8e00ff */
[----:B------:R-:W3:Y:S01]  /*1070*/  LDG.E.64 R6, desc[UR18][R42.64+-0x8] ;  /* 0xfffff8122a067981 */ /* 0x000ee2000c1e1b00 */
[----:B------:R-:W0:Y:S01]  /*1080*/  MUFU.RCP64H R9, R41 ;  /* 0x0000002900097308 */ /* 0x000e220000001800 */
[----:B------:R-:W-:Y:S01]  /*1090*/  HFMA2 R8, -RZ, RZ, 0, 5.9604644775390625e-08 ;  /* 0x00000001ff087431 */ /* 0x000fe200000001ff */
        /* <DEDUP_REMOVED lines=19> */
[----:B------:R-:W-:Y:S01]  /*11d0*/  IMAD.MOV.U32 R36, RZ, RZ, R4 ;  /* 0x000000ffff247224 */ /* 0x000fe200078e0004 */
[----:B------:R-:W-:-:S07]  /*11e0*/  MOV R37, R5 ;  /* 0x0000000500257202 */ /* 0x000fce0000000f00 */
.L_x_30:
[----:B------:R-:W-:Y:S05]  /*11f0*/  BSYNC.RECONVERGENT B2 ;  /* 0x0000000000027941 */ /* 0x000fea0003800200 */
.L_x_29:
        /* <DEDUP_REMOVED lines=22> */
.L_x_32:
[----:B------:R-:W-:Y:S05]  /*1360*/  BSYNC.RECONVERGENT B2 ;  /* 0x0000000000027941 */ /* 0x000fea0003800200 */
.L_x_31:
        /* <DEDUP_REMOVED lines=23> */
[----:B------:R-:W-:Y:S01]  /*14e0*/  IMAD.MOV.U32 R6, RZ, RZ, R4 ;  /* 0x000000ffff067224 */ /* 0x000fe200078e0004 */
[----:B------:R-:W-:-:S07]  /*14f0*/  MOV R7, R5 ;  /* 0x0000000500077202 */ /* 0x000fce0000000f00 */
.L_x_34:
[----:B------:R-:W-:Y:S05]  /*1500*/  BSYNC.RECONVERGENT B2 ;  /* 0x0000000000027941 */ /* 0x000fea0003800200 */
.L_x_33:
        /* <DEDUP_REMOVED lines=23> */
.L_x_36:
[----:B------:R-:W-:Y:S05]  /*1680*/  BSYNC.RECONVERGENT B2 ;  /* 0x0000000000027941 */ /* 0x000fea0003800200 */
.L_x_35:
[----:B------:R-:W-:-:S11]  /*1690*/  DADD R14, R14, R4 ;  /* 0x000000000e0e7229 */ /* 0x000fd60000000004 */
.L_x_26:
[----:B------:R-:W-:Y:S05]  /*16a0*/  BSYNC.RECONVERGENT B1 ;  /* 0x0000000000017941 */ /* 0x000fea0003800200 */
.L_x_25:
[----:B------:R-:W-:Y:S01]  /*16b0*/  UIADD3 UR16, UP0, UPT, UR6, 0x2, URZ ;  /* 0x0000000206107890 */ /* 0x000fe2000ff1e0ff */
[----:B------:R-:W-:Y:S03]  /*16c0*/  BSSY.RECONVERGENT B1, `(.L_x_37) ;  /* 0x000009c000017945 */ /* 0x000fe60003800200 */
[----:B------:R-:W-:Y:S02]  /*16d0*/  UIADD3.X UR17, UPT, UPT, URZ, UR7, URZ, UP0, !UPT ;  /* 0x00000007ff117290 */ /* 0x000fe400087fe4ff */
[----:B------:R-:W-:-:S04]  /*16e0*/  ISETP.NE.U32.AND P0, PT, R3, UR16, PT ;  /* 0x0000001003007c0c */ /* 0x000fc8000bf05070 */
[----:B------:R-:W-:-:S13]  /*16f0*/  ISETP.NE.AND.EX P0, PT, R0, UR17, PT, P0 ;  /* 0x0000001100007c0c */ /* 0x000fda000bf05300 */
[----:B------:R-:W-:Y:S05]  /*1700*/  @!P0 BRA `(.L_x_38) ;  /* 0x00000008005c8947 */ /* 0x000fea0003800000 */
[----:B------:R-:W-:Y:S01]  /*1710*/  IMAD.U32 R36, RZ, RZ, UR10 ;  /* 0x0000000aff247e24 */ /* 0x000fe2000f8e00ff */
[----:B------:R-:W2:Y:S01]  /*1720*/  LDG.E.64 R6, desc[UR18][R20.64] ;  /* 0x0000001214067981 */ /* 0x000ea2000c1e1b00 */
[----:B------:R-:W-:Y:S01]  /*1730*/  IMAD.U32 R37, RZ, RZ, UR11 ;  /* 0x0000000bff257e24 */ /* 0x000fe2000f8e00ff */
[----:B------:R-:W-:Y:S01]  /*1740*/  MOV R10, UR8 ;  /* 0x00000008000a7c02 */ /* 0x000fe20008000f00 */
[----:B------:R-:W-:Y:S01]  /*1750*/  IMAD.U32 R11, RZ, RZ, UR9 ;  /* 0x00000009ff0b7e24 */ /* 0x000fe2000f8e00ff */
[----:B------:R-:W3:Y:S04]  /*1760*/  LDG.E.64 R4, desc[UR18][R18.64] ;  /* 0x0000001212047981 */ /* 0x000ee8000c1e1b00 */
[----:B------:R-:W2:Y:S04]  /*1770*/  LDG.E.64 R28, desc[UR18][R36.64] ;  /* 0x00000012241c7981 */ /* 0x000ea8000c1e1b00 */
[----:B------:R-:W3:Y:S01]  /*1780*/  LDG.E.64 R30, desc[UR18][R10.64] ;  /* 0x000000120a1e7981 */ /* 0x000ee2000c1e1b00 */
[----:B------:R-:W-:-:S02]  /*1790*/  IMAD.U32 R38, RZ, RZ, UR12 ;  /* 0x0000000cff267e24 */ /* 0x000fc4000f8e00ff */
[----:B------:R-:W-:Y:S01]  /*17a0*/  IMAD.U32 R39, RZ, RZ, UR13 ;  /* 0x0000000dff277e24 */ /* 0x000fe2000f8e00ff */
[----:B------:R-:W4:Y:S04]  /*17b0*/  LDG.E.64 R8, desc[UR18][R22.64] ;  /* 0x0000001216087981 */ /* 0x000f28000c1e1b00 */
[----:B------:R-:W4:Y:S01]  /*17c0*/  LDG.E.64 R32, desc[UR18][R38.64] ;  /* 0x0000001226207981 */ /* 0x000f22000c1e1b00 */
[----:B------:R-:W-:Y:S01]  /*17d0*/  UMOV UR16, 0x47ae147c ;  /* 0x47ae147c00107882 */ /* 0x000fe20000000000 */
[----:B------:R-:W-:Y:S01]  /*17e0*/  UMOV UR17, 0x3f847ae1 ;  /* 0x3f847ae100117882 */ /* 0x000fe20000000000 */
[----:B------:R-:W-:Y:S01]  /*17f0*/  BSSY.RECONVERGENT B2, `(.L_x_39) ;  /* 0x0000022000027945 */ /* 0x000fe20003800200 */
[----:B--2---:R-:W-:Y:S02]  /*1800*/  DADD R28, R28, -R6 ;  /* 0x000000001c1c7229 */ /* 0x004fe40000000806 */
[----:B---3--:R-:W-:-:S06]  /*1810*/  DADD R30, R30, -R4 ;  /* 0x000000001e1e7229 */ /* 0x008fcc0000000804 */
[----:B------:R-:W-:Y:S02]  /*1820*/  DMUL R4, R28, R28 ;  /* 0x0000001c1c047228 */ /* 0x000fe40000000000 */
[----:B----4-:R-:W-:-:S06]  /*1830*/  DADD R32, R32, -R8 ;  /* 0x0000000020207229 */ /* 0x010fcc0000000808 */
[----:B------:R-:W-:-:S08]  /*1840*/  DFMA R4, R30, R30, R4 ;  /* 0x0000001e1e04722b */ /* 0x000fd00000000004 */
[----:B------:R-:W-:-:S08]  /*1850*/  DFMA R4, R32, R32, R4 ;  /* 0x000000202004722b */ /* 0x000fd00000000004 */
[----:B------:R-:W-:-:S06]  /*1860*/  DADD R40, R4, UR16 ;  /* 0x0000001004287e29 */ /* 0x000fcc0008000000 */
[----:B------:R-:W0:Y:S04]  /*1870*/  MUFU.RSQ64H R5, R41 ;  /* 0x0000002900057308 */ /* 0x000e280000001c00 */
[----:B------:R-:W-:Y:S01]  /*1880*/  IADD3 R4, PT, PT, R41, -0x3500000, RZ ;  /* 0xfcb0000029047810 */ /* 0x000fe20007ffe0ff */
[----:B------:R-:W-:Y:S02]  /*1890*/  IMAD.MOV.U32 R8, RZ, RZ, 0x0 ;  /* 0x00000000ff087424 */ /* 0x000fe400078e00ff */
[----:B------:R-:W-:-:S03]  /*18a0*/  IMAD.MOV.U32 R9, RZ, RZ, 0x3fd80000 ;  /* 0x3fd80000ff097424 */ /* 0x000fc600078e00ff */
[----:B0-----:R-:W-:-:S08]  /*18b0*/  DMUL R6, R4, R4 ;  /* 0x0000000404067228 */ /* 0x001fd00000000000 */
[----:B------:R-:W-:-:S08]  /*18c0*/  DFMA R6, R40, -R6, 1 ;  /* 0x3ff000002806742b */ /* 0x000fd00000000806 */
[----:B------:R-:W-:Y:S02]  /*18d0*/  DFMA R8, R6, R8, 0.5 ;  /* 0x3fe000000608742b */ /* 0x000fe40000000008 */
[----:B------:R-:W-:-:S08]  /*18e0*/  DMUL R6, R4, R6 ;  /* 0x0000000604067228 */ /* 0x000fd00000000000 */
[----:B------:R-:W-:Y:S01]  /*18f0*/  DFMA R8, R8, R6, R4 ;  /* 0x000000060808722b */ /* 0x000fe20000000004 */
[----:B------:R-:W-:-:S07]  /*1900*/  ISETP.GE.U32.AND P0, PT, R4, 0x7ca00000, PT ;  /* 0x7ca000000400780c */ /* 0x000fce0003f06070 */
[----:B------:R-:W-:Y:S02]  /*1910*/  DMUL R36, R40, R8 ;  /* 0x0000000828247228 */ /* 0x000fe40000000000 */
[----:B------:R-:W-:Y:S01]  /*1920*/  VIADD R7, R9, 0xfff00000 ;  /* 0xfff0000009077836 */ /* 0x000fe20000000000 */
[----:B------:R-:W-:-:S05]  /*1930*/  MOV R6, R8 ;  /* 0x0000000800067202 */ /* 0x000fca0000000f00 */
        /* <DEDUP_REMOVED lines=11> */
[----:B------:R-:W-:Y:S01]  /*19f0*/  IMAD.MOV.U32 R38, RZ, RZ, R2 ;  /* 0x000000ffff267224 */ /* 0x000fe200078e0002 */
[----:B------:R-:W-:-:S07]  /*1a00*/  MOV R39, R5 ;  /* 0x0000000500277202 */ /* 0x000fce0000000f00 */
.L_x_40:
[----:B------:R-:W-:Y:S05]  /*1a10*/  BSYNC.RECONVERGENT B2 ;  /* 0x0000000000027941 */ /* 0x000fea0003800200 */
.L_x_39:
[----:B------:R-:W2:Y:S01]  /*1a20*/  LDG.E.64 R4, desc[UR18][R24.64] ;  /* 0x0000001218047981 */ /* 0x000ea2000c1e1b00 */
[----:B------:R-:W-:Y:S02]  /*1a30*/  IMAD.U32 R42, RZ, RZ, UR14 ;  /* 0x0000000eff2a7e24 */ /* 0x000fe4000f8e00ff */
[----:B------:R-:W-:-:S05]  /*1a40*/  IMAD.U32 R43, RZ, RZ, UR15 ;  /* 0x0000000fff2b7e24 */ /* 0x000fca000f8e00ff */
        /* <DEDUP_REMOVED lines=18> */
[----:B------:R-:W-:Y:S01]  /*1b70*/  MOV R4, R40 ;  /* 0x0000002800047202 */ /* 0x000fe20000000f00 */
[----:B------:R-:W-:Y:S01]  /*1b80*/  IMAD.MOV.U32 R5, RZ, RZ, R41 ;  /* 0x000000ffff057224 */ /* 0x000fe200078e0029 */
[----:B------:R-:W-:-:S07]  /*1b90*/  MOV R2, 0x1bb0 ;  /* 0x00001bb000027802 */ /* 0x000fce0000000f00 */
[----:B------:R-:W-:Y:S05]  /*1ba0*/  CALL.REL.NOINC `($__internal_1_$__cuda_sm20_div_rn_f64_full) ;  /* 0x0000002c00f87944 */ /* 0x000fea0003c00000 */
[----:B------:R-:W-:Y:S02]  /*1bb0*/  IMAD.MOV.U32 R36, RZ, RZ, R4 ;  /* 0x000000ffff247224 */ /* 0x000fe400078e0004 */
[----:B------:R-:W-:-:S07]  /*1bc0*/  IMAD.MOV.U32 R37, RZ, RZ, R5 ;  /* 0x000000ffff257224 */ /* 0x000fce00078e0005 */
.L_x_42:
[----:B------:R-:W-:Y:S05]  /*1bd0*/  BSYNC.RECONVERGENT B2 ;  /* 0x0000000000027941 */ /* 0x000fea0003800200 */
.L_x_41:
[----:B------:R-:W0:Y:S01]  /*1be0*/  MUFU.RCP64H R5, R39 ;  /* 0x0000002700057308 */ /* 0x000e220000001800 */
[----:B------:R-:W-:Y:S01]  /*1bf0*/  MOV R4, 0x1 ;  /* 0x0000000100047802 */ /* 0x000fe20000000f00 */
        /* <DEDUP_REMOVED lines=20> */
.L_x_44:
[----:B------:R-:W-:Y:S05]  /*1d40*/  BSYNC.RECONVERGENT B2 ;  /* 0x0000000000027941 */ /* 0x000fea0003800200 */
.L_x_43:
        /* <DEDUP_REMOVED lines=23> */
[----:B------:R-:W-:Y:S02]  /*1ec0*/  IMAD.MOV.U32 R6, RZ, RZ, R4 ;  /* 0x000000ffff067224 */ /* 0x000fe400078e0004 */
[----:B------:R-:W-:-:S07]  /*1ed0*/  IMAD.MOV.U32 R7, RZ, RZ, R5 ;  /* 0x000000ffff077224 */ /* 0x000fce00078e0005 */
.L_x_46:
[----:B------:R-:W-:Y:S05]  /*1ee0*/  BSYNC.RECONVERGENT B2 ;  /* 0x0000000000027941 */ /* 0x000fea0003800200 */
.L_x_45:
[----:B------:R-:W0:Y:S01]  /*1ef0*/  MUFU.RCP64H R5, R39 ;  /* 0x0000002700057308 */ /* 0x000e220000001800 */
[----:B------:R-:W-:Y:S01]  /*1f00*/  MOV R4, 0x1 ;  /* 0x0000000100047802 */ /* 0x000fe20000000f00 */
        /* <DEDUP_REMOVED lines=21> */
.L_x_48:
[----:B------:R-:W-:Y:S05]  /*2060*/  BSYNC.RECONVERGENT B2 ;  /* 0x0000000000027941 */ /* 0x000fea0003800200 */
.L_x_47:
[----:B------:R-:W-:-:S11]  /*2070*/  DADD R14, R14, R4 ;  /* 0x000000000e0e7229 */ /* 0x000fd60000000004 */
.L_x_38:
[----:B------:R-:W-:Y:S05]  /*2080*/  BSYNC.RECONVERGENT B1 ;  /* 0x0000000000017941 */ /* 0x000fea0003800200 */
.L_x_37:
        /* <DEDUP_REMOVED lines=29> */
[----:B------:R-:W-:Y:S01]  /*2260*/  VIADD R4, R41, 0xfcb00000 ;  /* 0xfcb0000029047836 */ /* 0x000fe20000000000 */
[----:B------:R-:W-:Y:S01]  /*2270*/  MOV R8, 0x0 ;  /* 0x0000000000087802 */ /* 0x000fe20000000f00 */
[----:B------:R-:W-:-:S04]  /*2280*/  IMAD.MOV.U32 R9, RZ, RZ, 0x3fd80000 ;  /* 0x3fd80000ff097424 */ /* 0x000fc800078e00ff */
[----:B0-----:R-:W-:-:S08]  /*2290*/  DMUL R6, R4, R4 ;  /* 0x0000000404067228 */ /* 0x001fd00000000000 */
[----:B------:R-:W-:-:S08]  /*22a0*/  DFMA R6, R40, -R6, 1 ;  /* 0x3ff000002806742b */ /* 0x000fd00000000806 */
[----:B------:R-:W-:Y:S02]  /*22b0*/  DFMA R8, R6, R8, 0.5 ;  /* 0x3fe000000608742b */ /* 0x000fe40000000008 */
[----:B------:R-:W-:-:S08]  /*22c0*/  DMUL R6, R4, R6 ;  /* 0x0000000604067228 */ /* 0x000fd00000000000 */
[----:B------:R-:W-:Y:S01]  /*22d0*/  DFMA R8, R8, R6, R4 ;  /* 0x000000060808722b */ /* 0x000fe20000000004 */
[----:B------:R-:W-:-:S07]  /*22e0*/  ISETP.GE.U32.AND P0, PT, R4, 0x7ca00000, PT ;  /* 0x7ca000000400780c */ /* 0x000fce0003f06070 */
[----:B------:R-:W-:Y:S02]  /*22f0*/  DMUL R36, R40, R8 ;  /* 0x0000000828247228 */ /* 0x000fe40000000000 */
[----:B------:R-:W-:Y:S02]  /*2300*/  VIADD R7, R9, 0xfff00000 ;  /* 0xfff0000009077836 */ /* 0x000fe40000000000 */
[----:B------:R-:W-:-:S04]  /*2310*/  IMAD.MOV.U32 R6, RZ, RZ, R8 ;  /* 0x000000ffff067224 */ /* 0x000fc800078e0008 */
[----:B------:R-:W-:-:S08]  /*2320*/  DFMA R10, R36, -R36, R40 ;  /* 0x80000024240a722b */ /* 0x000fd00000000028 */
[----:B------:R-:W-:Y:S01]  /*2330*/  DFMA R38, R10, R6, R36 ;  /* 0x000000060a26722b */ /* 0x000fe20000000024 */
[----:B------:R-:W-:Y:S10]  /*2340*/  @!P0 BRA `(.L_x_52) ;  /* 0x0000000000288947 */ /* 0x000ff40003800000 */
[----:B------:R-:W-:Y:S01]  /*2350*/  MOV R6, R8 ;  /* 0x0000000800067202 */ /* 0x000fe20000000f00 */
[----:B------:R-:W-:Y:S01]  /*2360*/  IMAD.MOV.U32 R2, RZ, RZ, R4 ;  /* 0x000000ffff027224 */ /* 0x000fe200078e0004 */
[----:B------:R-:W-:Y:S01]  /*2370*/  MOV R4, R40 ;  /* 0x0000002800047202 */ /* 0x000fe20000000f00 */
[----:B------:R-:W-:Y:S01]  /*2380*/  IMAD.MOV.U32 R8, RZ, RZ, R36 ;  /* 0x000000ffff087224 */ /* 0x000fe200078e0024 */
[----:B------:R-:W-:Y:S01]  /*2390*/  MOV R12, 0x23d0 ;  /* 0x000023d0000c7802 */ /* 0x000fe20000000f00 */
[----:B------:R-:W-:Y:S02]  /*23a0*/  IMAD.MOV.U32 R9, RZ, RZ, R37 ;  /* 0x000000ffff097224 */ /* 0x000fe400078e0025 */
[----:B------:R-:W-:-:S07]  /*23b0*/  IMAD.MOV.U32 R5, RZ, RZ, R41 ;  /* 0x000000ffff057224 */ /* 0x000fce00078e0029 */
[----:B------:R-:W-:Y:S05]  /*23c0*/  CALL.REL.NOINC `($__internal_2_$__cuda_sm20_dsqrt_rn_f64_mediumpath_v1) ;  /* 0x0000002c00887944 */ /* 0x000fea0003c00000 */
[----:B------:R-:W-:Y:S02]  /*23d0*/  IMAD.MOV.U32 R38, RZ, RZ, R2 ;  /* 0x000000ffff267224 */ /* 0x000fe400078e0002 */
[----:B------:R-:W-:-:S07]  /*23e0*/  IMAD.MOV.U32 R39, RZ, RZ, R5 ;  /* 0x000000ffff277224 */ /* 0x000fce00078e0005 */
.L_x_52:
[----:B------:R-:W-:Y:S05]  /*23f0*/  BSYNC.RECONVERGENT B2 ;  /* 0x0000000000027941 */ /* 0x000fea0003800200 */
.L_x_51:
[----:B------:R-:W2:Y:S01]  /*2400*/  LDG.E.64 R4, desc[UR18][R24.64] ;  /* 0x0000001218047981 */ /* 0x000ea2000c1e1b00 */
[----:B------:R-:W-:Y:S01]  /*2410*/  MOV R42, UR14 ;  /* 0x0000000e002a7c02 */ /* 0x000fe20008000f00 */
        /* <DEDUP_REMOVED lines=20> */
[----:B------:R-:W-:Y:S02]  /*2560*/  MOV R5, R41 ;  /* 0x0000002900057202 */ /* 0x000fe40000000f00 */
[----:B------:R-:W-:-:S07]  /*2570*/  MOV R2, 0x2590 ;  /* 0x0000259000027802 */ /* 0x000fce0000000f00 */
[----:B------:R-:W-:Y:S05]  /*2580*/  CALL.REL.NOINC `($__internal_1_$__cuda_sm20_div_rn_f64_full) ;  /* 0x0000002400807944 */ /* 0x000fea0003c00000 */
[----:B------:R-:W-:Y:S02]  /*2590*/  IMAD.MOV.U32 R36, RZ, RZ, R4 ;  /* 0x000000ffff247224 */ /* 0x000fe400078e0004 */
[----:B------:R-:W-:-:S07]  /*25a0*/  IMAD.MOV.U32 R37, RZ, RZ, R5 ;  /* 0x000000ffff257224 */ /* 0x000fce00078e0005 */
.L_x_54:
[----:B------:R-:W-:Y:S05]  /*25b0*/  BSYNC.RECONVERGENT B2 ;  /* 0x0000000000027941 */ /* 0x000fea0003800200 */
.L_x_53:
        /* <DEDUP_REMOVED lines=22> */
.L_x_56:
[----:B------:R-:W-:Y:S05]  /*2720*/  BSYNC.RECONVERGENT B2 ;  /* 0x0000000000027941 */ /* 0x000fea0003800200 */
.L_x_55:
        /* <DEDUP_REMOVED lines=25> */
.L_x_58:
[----:B------:R-:W-:Y:S05]  /*28c0*/  BSYNC.RECONVERGENT B2 ;  /* 0x0000000000027941 */ /* 0x000fea0003800200 */
.L_x_57:
        /* <DEDUP_REMOVED lines=23> */
.L_x_60:
[----:B------:R-:W-:Y:S05]  /*2a40*/  BSYNC.RECONVERGENT B2 ;  /* 0x0000000000027941 */ /* 0x000fea0003800200 */
.L_x_59:
[----:B------:R-:W-:-:S11]  /*2a50*/  DADD R14, R14, R4 ;  /* 0x000000000e0e7229 */ /* 0x000fd60000000004 */
.L_x_50:
[----:B------:R-:W-:Y:S05]  /*2a60*/  BSYNC.RECONVERGENT B1 ;  /* 0x0000000000017941 */ /* 0x000fea0003800200 */
.L_x_49:
[----:B------:R-:W-:Y:S01]  /*2a70*/  UIADD3 UR6, UP0, UPT, UR6, 0x4, URZ ;  /* 0x0000000406067890 */ /* 0x000fe2000ff1e0ff */
[----:B------:R-:W-:Y:S01]  /*2a80*/  IADD3 R13, P0, PT, R13, -0x4, RZ ;  /* 0xfffffffc0d0d7810 */ /* 0x000fe20007f1e0ff */
[----:B------:R-:W-:Y:S02]  /*2a90*/  UIADD3 UR8, UP3, UPT, UR8, 0x20, URZ ;  /* 0x0000002008087890 */ /* 0x000fe4000ff7e0ff */
[----:B------:R-:W-:Y:S01]  /*2aa0*/  UIADD3.X UR7, UPT, UPT, URZ, UR7, URZ, UP0, !UPT ;  /* 0x00000007ff077290 */ /* 0x000fe200087fe4ff */
[----:B------:R-:W-:Y:S01]  /*2ab0*/  IADD3.X R34, PT, PT, R34, -0x1, RZ, P0, !PT ;  /* 0xffffffff22227810 */ /* 0x000fe200007fe4ff */
[----:B------:R-:W-:Y:S02]  /*2ac0*/  UISETP.NE.U32.AND UP0, UPT, UR6, UR4, UPT ;  /* 0x000000040600728c */ /* 0x000fe4000bf05070 */
[----:B------:R-:W-:Y:S02]  /*2ad0*/  UIADD3 UR10, UP4, UPT, UR10, 0x20, URZ ;  /* 0x000000200a0a7890 */ /* 0x000fe4000ff9e0ff */
[----:B------:R-:W-:-:S02]  /*2ae0*/  UISETP.NE.AND.EX UP0, UPT, UR7, UR5, UPT, UP0 ;  /* 0x000000050700728c */ /* 0x000fc4000bf05300 */
[----:B------:R-:W-:Y:S02]  /*2af0*/  UIADD3 UR12, UP1, UPT, UR12, 0x20, URZ ;  /* 0x000000200c0c7890 */ /* 0x000fe4000ff3e0ff */
[----:B------:R-:W-:Y:S02]  /*2b00*/  UIADD3 UR14, UP2, UPT, UR14, 0x20, URZ ;  /* 0x000000200e0e7890 */ /* 0x000fe4000ff5e0ff */
[----:B------:R-:W-:Y:S02]  /*2b10*/  UIADD3.X UR9, UPT, UPT, URZ, UR9, URZ, UP3, !UPT ;  /* 0x00000009ff097290 */ /* 0x000fe40009ffe4ff */
[----:B------:R-:W-:Y:S02]  /*2b20*/  UIADD3.X UR11, UPT, UPT, URZ, UR11, URZ, UP4, !UPT ;  /* 0x0000000bff0b7290 */ /* 0x000fe4000a7fe4ff */
[----:B------:R-:W-:Y:S02]  /*2b30*/  UIADD3.X UR13, UPT, UPT, URZ, UR13, URZ, UP1, !UPT ;  /* 0x0000000dff0d7290 */ /* 0x000fe40008ffe4ff */
[----:B------:R-:W-:Y:S01]  /*2b40*/  UIADD3.X UR15, UPT, UPT, URZ, UR15, URZ, UP2, !UPT ;  /* 0x0000000fff0f7290 */ /* 0x000fe200097fe4ff */
[----:B------:R-:W-:Y:S11]  /*2b50*/  BRA.U UP0, `(.L_x_61) ;  /* 0xffffffd500ec7547 */ /* 0x000ff6000b83ffff */
.L_x_12:
[----:B------:R-:W-:-:S04]  /*2b60*/  UISETP.NE.U32.AND UP0, UPT, UR20, URZ, UPT ;  /* 0x000000ff1400728c */ /* 0x000fc8000bf05070 */
[----:B------:R-:W-:-:S09]  /*2b70*/  UISETP.NE.AND.EX UP0, UPT, URZ, URZ, UPT, UP0 ;  /* 0x000000ffff00728c */ /* 0x000fd2000bf05300 */
[----:B------:R-:W-:Y:S05]  /*2b80*/  BRA.U !UP0, `(.L_x_62) ;  /* 0x0000001d08c87547 */ /* 0x000fea000b800000 */
[----:B------:R-:W-:-:S04]  /*2b90*/  UISETP.NE.U32.AND UP0, UPT, UR20, 0x1, UPT ;  /* 0x000000011400788c */ /* 0x000fc8000bf05070 */
[----:B------:R-:W-:-:S09]  /*2ba0*/  UISETP.NE.AND.EX UP0, UPT, URZ, URZ, UPT, UP0 ;  /* 0x000000ffff00728c */ /* 0x000fd2000bf05300 */
[----:B------:R-:W-:Y:S05]  /*2bb0*/  BRA.U !UP0, `(.L_x_63) ;  /* 0x0000001508147547 */ /* 0x000fea000b800000 */
[----:B------:R-:W1:Y:S01]  /*2bc0*/  LDCU.128 UR8, c[0x0][0x390] ;  /* 0x00007200ff0877ac */ /* 0x000e620008000c00 */
[----:B------:R-:W-:Y:S01]  /*2bd0*/  ISETP.NE.U32.AND P0, PT, R3, UR4, PT ;  /* 0x0000000403007c0c */ /* 0x000fe2000bf05070 */
[----:B------:R-:W-:Y:S01]  /*2be0*/  BSSY.RECONVERGENT B1, `(.L_x_64) ;  /* 0x00000a7000017945 */ /* 0x000fe20003800200 */
[----:B------:R-:W2:Y:S02]  /*2bf0*/  LDCU.64 UR14, c[0x0][0x3a0] ;  /* 0x00007400ff0e77ac */ /* 0x000ea40008000a00 */
[----:B------:R-:W-:Y:S01]  /*2c00*/  ISETP.NE.AND.EX P0, PT, R0, UR5, PT, P0 ;  /* 0x0000000500007c0c */ /* 0x000fe2000bf05300 */
[----:B------:R-:W3:Y:S01]  /*2c10*/  LDCU.64 UR16, c[0x0][0x388] ;  /* 0x00007100ff1077ac */ /* 0x000ee20008000a00 */
[----:B------:R-:W-:Y:S02]  /*2c20*/  USHF.L.U32 UR6, UR4, 0x3, URZ ;  /* 0x0000000304067899 */ /* 0x000fe400080006ff */
[----:B------:R-:W-:Y:S02]  /*2c30*/  USHF.L.U64.HI UR7, UR4, 0x3, UR5 ;  /* 0x0000000304077899 */ /* 0x000fe40008010205 */
[----:B-1----:R-:W-:-:S02]  /*2c40*/  UIADD3 UR8, UP0, UPT, UR6, UR8, URZ ;  /* 0x0000000806087290 */ /* 0x002fc4000ff1e0ff */
[----:B------:R-:W-:Y:S02]  /*2c50*/  UIADD3 UR10, UP1, UPT, UR6, UR10, URZ ;  /* 0x0000000a060a7290 */ /* 0x000fe4000ff3e0ff */
[----:B------:R-:W-:Y:S02]  /*2c60*/  UIADD3.X UR9, UPT, UPT, UR7, UR9, URZ, UP0, !UPT ;  /* 0x0000000907097290 */ /* 0x000fe400087fe4ff */
[----:B------:R-:W-:Y:S01]  /*2c70*/  UIADD3.X UR11, UPT, UPT, UR7, UR11, URZ, UP1, !UPT ;  /* 0x0000000b070b7290 */ /* 0x000fe20008ffe4ff */
[----:B------:R-:W-:Y:S01]  /*2c80*/  MOV R28, UR8 ;  /* 0x00000008001c7c02 */ /* 0x000fe20008000f00 */
[----:B--2---:R-:W-:Y:S01]  /*2c90*/  UIADD3 UR12, UP0, UPT, UR6, UR14, URZ ;  /* 0x0000000e060c7290 */ /* 0x004fe2000ff1e0ff */
[----:B------:R-:W-:Y:S01]  /*2ca0*/  IMAD.U32 R30, RZ, RZ, UR10 ;  /* 0x0000000aff1e7e24 */ /* 0x000fe2000f8e00ff */
[----:B---3--:R-:W-:Y:S01]  /*2cb0*/  UIADD3 UR13, UP1, UPT, UR6, UR16, URZ ;  /* 0x00000010060d7290 */ /* 0x008fe2000ff3e0ff */
[----:B------:R-:W-:Y:S01]  /*2cc0*/  MOV R29, UR9 ;  /* 0x00000009001d7c02 */ /* 0x000fe20008000f00 */
[----:B------:R-:W-:Y:S01]  /*2cd0*/  UIADD3.X UR6, UPT, UPT, UR7, UR15, URZ, UP0, !UPT ;  /* 0x0000000f07067290 */ /* 0x000fe200087fe4ff */
[----:B------:R-:W-:Y:S01]  /*2ce0*/  IMAD.U32 R31, RZ, RZ, UR11 ;  /* 0x0000000bff1f7e24 */ /* 0x000fe2000f8e00ff */
[----:B------:R-:W-:Y:S01]  /*2cf0*/  UIADD3.X UR7, UPT, UPT, UR7, UR17, URZ, UP1, !UPT ;  /* 0x0000001107077290 */ /* 0x000fe20008ffe4ff */
[----:B------:R-:W-:-:S02]  /*2d00*/  IMAD.U32 R32, RZ, RZ, UR12 ;  /* 0x0000000cff207e24 */ /* 0x000fc4000f8e00ff */
[----:B------:R-:W-:Y:S02]  /*2d10*/  IMAD.U32 R34, RZ, RZ, UR13 ;  /* 0x0000000dff227e24 */ /* 0x000fe4000f8e00ff */
[----:B------:R-:W-:Y:S02]  /*2d20*/  IMAD.U32 R33, RZ, RZ, UR6 ;  /* 0x00000006ff217e24 */ /* 0x000fe4000f8e00ff */
[----:B------:R-:W-:Y:S01]  /*2d30*/  IMAD.U32 R35, RZ, RZ, UR7 ;  /* 0x00000007ff237e24 */ /* 0x000fe2000f8e00ff */
[----:B------:R-:W-:Y:S06]  /*2d40*/  @!P0 BRA `(.L_x_65) ;  /* 0x0000000800408947 */ /* 0x000fec0003800000 */
[----:B0-----:R-:W2:Y:S04]  /*2d50*/  LDG.E.64 R36, desc[UR18][R30.64] ;  /* 0x000000121e247981 */ /* 0x001ea8000c1e1b00 */
[----:B------:R-:W2:Y:S04]  /*2d60*/  LDG.E.64 R6, desc[UR18][R20.64] ;  /* 0x0000001214067981 */ /* 0x000ea8000c1e1b00 */
[----:B------:R-:W3:Y:S04]  /*2d70*/  LDG.E.64 R38, desc[UR18][R28.64] ;  /* 0x000000121c267981 */ /* 0x000ee8000c1e1b00 */
[----:B------:R-:W3:Y:S04]  /*2d80*/  LDG.E.64 R4, desc[UR18][R18.64] ;  /* 0x0000001212047981 */ /* 0x000ee8000c1e1b00 */
        /* <DEDUP_REMOVED lines=15> */
[----:B------:R-:W-:-:S04]  /*2e80*/  IADD3 R4, PT, PT, R43, -0x3500000, RZ ;  /* 0xfcb000002b047810 */ /* 0x000fc80007ffe0ff */
[----:B------:R-:W-:Y:S02]  /*2e90*/  ISETP.GE.U32.AND P0, PT, R4, 0x7ca00000, PT ;  /* 0x7ca000000400780c */ /* 0x000fe40003f06070 */
[----:B0-----:R-:W-:-:S08]  /*2ea0*/  DMUL R6, R4, R4 ;  /* 0x0000000404067228 */ /* 0x001fd00000000000 */
[----:B------:R-:W-:-:S08]  /*2eb0*/  DFMA R6, R42, -R6, 1 ;  /* 0x3ff000002a06742b */ /* 0x000fd00000000806 */
[----:B------:R-:W-:Y:S02]  /*2ec0*/  DFMA R8, R6, R8, 0.5 ;  /* 0x3fe000000608742b */ /* 0x000fe40000000008 */
[----:B------:R-:W-:-:S08]  /*2ed0*/  DMUL R6, R4, R6 ;  /* 0x0000000604067228 */ /* 0x000fd00000000000 */
[----:B------:R-:W-:-:S08]  /*2ee0*/  DFMA R10, R8, R6, R4 ;  /* 0x00000006080a722b */ /* 0x000fd00000000004 */
        /* <DEDUP_REMOVED lines=16> */
.L_x_67:
[----:B------:R-:W-:Y:S05]  /*2ff0*/  BSYNC.RECONVERGENT B2 ;  /* 0x0000000000027941 */ /* 0x000fea0003800200 */
.L_x_66:
[----:B------:R-:W2:Y:S04]  /*3000*/  LDG.E.64 R4, desc[UR18][R24.64] ;  /* 0x0000001218047981 */ /* 0x000ea8000c1e1b00 */
[----:B------:R-:W3:Y:S01]  /*3010*/  LDG.E.64 R6, desc[UR18][R34.64] ;  /* 0x0000001222067981 */ /* 0x000ee2000c1e1b00 */
[----:B------:R-:W0:Y:S01]  /*3020*/  MUFU.RCP64H R9, R43 ;  /* 0x0000002b00097308 */ /* 0x000e220000001800 */
[----:B------:R-:W-:Y:S01]  /*3030*/  IMAD.MOV.U32 R8, RZ, RZ, 0x1 ;  /* 0x00000001ff087424 */ /* 0x000fe200078e00ff */
[----:B------:R-:W2:Y:S01]  /*3040*/  LDCU.64 UR6, c[0x0][0x3c0] ;  /* 0x00007800ff0677ac */ /* 0x000ea20008000a00 */
[----:B------:R-:W-:Y:S04]  /*3050*/  BSSY.RECONVERGENT B2, `(.L_x_68) ;  /* 0x0000015000027945 */ /* 0x000fe80003800200 */
        /* <DEDUP_REMOVED lines=20> */
.L_x_69:
[----:B------:R-:W-:Y:S05]  /*31a0*/  BSYNC.RECONVERGENT B2 ;  /* 0x0000000000027941 */ /* 0x000fea0003800200 */
.L_x_68:
        /* <DEDUP_REMOVED lines=22> */
.L_x_71:
[----:B------:R-:W-:Y:S05]  /*3310*/  BSYNC.RECONVERGENT B2 ;  /* 0x0000000000027941 */ /* 0x000fea0003800200 */
.L_x_70:
        /* <DEDUP_REMOVED lines=25> */
.L_x_73:
[----:B------:R-:W-:Y:S05]  /*34b0*/  BSYNC.RECONVERGENT B2 ;  /* 0x0000000000027941 */ /* 0x000fea0003800200 */
.L_x_72:
        /* <DEDUP_REMOVED lines=23> */
.L_x_75:
[----:B------:R-:W-:Y:S05]  /*3630*/  BSYNC.RECONVERGENT B2 ;  /* 0x0000000000027941 */ /* 0x000fea0003800200 */
.L_x_74:
[----:B------:R-:W-:-:S11]  /*3640*/  DADD R14, R14, R4 ;  /* 0x000000000e0e7229 */ /* 0x000fd60000000004 */
.L_x_65:
[----:B0-----:R-:W-:Y:S05]  /*3650*/  BSYNC.RECONVERGENT B1 ;  /* 0x0000000000017941 */ /* 0x001fea0003800200 */
.L_x_64:
[----:B------:R-:W-:Y:S01]  /*3660*/  UIADD3 UR6, UP0, UPT, UR4, 0x1, URZ ;  /* 0x0000000104067890 */ /* 0x000fe2000ff1e0ff */
[----:B------:R-:W-:Y:S03]  /*3670*/  BSSY.RECONVERGENT B1, `(.L_x_76) ;  /* 0x0000097000017945 */ /* 0x000fe60003800200 */
[----:B------:R-:W-:Y:S02]  /*3680*/  UIADD3.X UR7, UPT, UPT, URZ, UR5, URZ, UP0, !UPT ;  /* 0x00000005ff077290 */ /* 0x000fe400087fe4ff */
[----:B------:R-:W-:-:S04]  /*3690*/  ISETP.NE.U32.AND P0, PT, R3, UR6, PT ;  /* 0x0000000603007c0c */ /* 0x000fc8000bf05070 */
[----:B------:R-:W-:-:S13]  /*36a0*/  ISETP.NE.AND.EX P0, PT, R0, UR7, PT, P0 ;  /* 0x0000000700007c0c */ /* 0x000fda000bf05300 */
[----:B------:R-:W-:Y:S05]  /*36b0*/  @!P0 BRA `(.L_x_77) ;  /* 0x0000000800488947 */ /* 0x000fea0003800000 */
[----:B------:R-:W2:Y:S04]  /*36c0*/  LDG.E.64 R38, desc[UR18][R30.64+0x8] ;  /* 0x000008121e267981 */ /* 0x000ea8000c1e1b00 */
        /* <DEDUP_REMOVED lines=13> */
[----:B------:R-:W-:Y:S01]  /*37a0*/  MOV R8, 0x0 ;  /* 0x0000000000087802 */ /* 0x000fe20000000f00 */
[----:B------:R-:W-:-:S06]  /*37b0*/  IMAD.MOV.U32 R9, RZ, RZ, 0x3fd80000 ;  /* 0x3fd80000ff097424 */ /* 0x000fcc00078e00ff */
        /* <DEDUP_REMOVED lines=26> */
.L_x_79:
[----:B------:R-:W-:Y:S05]  /*3960*/  BSYNC.RECONVERGENT B2 ;  /* 0x0000000000027941 */ /* 0x000fea0003800200 */
.L_x_78:
[----:B------:R-:W2:Y:S04]  /*3970*/  LDG.E.64 R4, desc[UR18][R24.64] ;  /* 0x0000001218047981 */ /* 0x000ea8000c1e1b00 */
[----:B------:R-:W3:Y:S01]  /*3980*/  LDG.E.64 R34, desc[UR18][R34.64+0x8] ;  /* 0x0000081222227981 */ /* 0x000ee2000c1e1b00 */
[----:B------:R-:W0:Y:S01]  /*3990*/  MUFU.RCP64H R7, R31 ;  /* 0x0000001f00077308 */ /* 0x000e220000001800 */
[----:B------:R-:W-:Y:S01]  /*39a0*/  MOV R6, 0x1 ;  /* 0x0000000100067802 */ /* 0x000fe20000000f00 */
        /* <DEDUP_REMOVED lines=24> */
.L_x_81:
[----:B------:R-:W-:Y:S05]  /*3b30*/  BSYNC.RECONVERGENT B2 ;  /* 0x0000000000027941 */ /* 0x000fea0003800200 */
.L_x_80:
        /* <DEDUP_REMOVED lines=22> */
.L_x_83:
[----:B------:R-:W-:Y:S05]  /*3ca0*/  BSYNC.RECONVERGENT B2 ;  /* 0x0000000000027941 */ /* 0x000fea0003800200 */
.L_x_82:
        /* <DEDUP_REMOVED lines=25> */
.L_x_85:
[----:B------:R-:W-:Y:S05]  /*3e40*/  BSYNC.RECONVERGENT B2 ;  /* 0x0000000000027941 */ /* 0x000fea0003800200 */
.L_x_84:
        /* <DEDUP_REMOVED lines=23> */
.L_x_87:
[----:B------:R-:W-:Y:S05]  /*3fc0*/  BSYNC.RECONVERGENT B2 ;  /* 0x0000000000027941 */ /* 0x000fea0003800200 */
.L_x_86:
[----:B------:R-:W-:-:S11]  /*3fd0*/  DADD R14, R14, R4 ;  /* 0x000000000e0e7229 */ /* 0x000fd60000000004 */
.L_x_77:
[----:B------:R-:W-:Y:S05]  /*3fe0*/  BSYNC.RECONVERGENT B1 ;  /* 0x0000000000017941 */ /* 0x000fea0003800200 */
.L_x_76:
[----:B------:R-:W-:-:S04]  /*3ff0*/  UIADD3 UR4, UP0, UPT, UR4, 0x2, URZ ;  /* 0x0000000204047890 */ /* 0x000fc8000ff1e0ff */
[----:B------:R-:W-:-:S12]  /*4000*/  UIADD3.X UR5, UPT, UPT, URZ, UR5, URZ, UP0, !UPT ;  /* 0x00000005ff057290 */ /* 0x000fd800087fe4ff */
.L_x_63:
[----:B------:R-:W1:Y:S01]  /*4010*/  LDCU UR6, c[0x0][0x380] ;  /* 0x00007000ff0677ac */ /* 0x000e620008000800 */
[----:B------:R-:W-:Y:S01]  /*4020*/  ISETP.NE.U32.AND P0, PT, R3, UR4, PT ;  /* 0x0000000403007c0c */ /* 0x000fe2000bf05070 */
[----:B------:R-:W-:Y:S03]  /*4030*/  BSSY.RECONVERGENT B1, `(.L_x_62) ;  /* 0x00000a7000017945 */ /* 0x000fe60003800200 */
[----:B------:R-:W-:Y:S01]  /*4040*/  ISETP.NE.AND.EX P0, PT, R0, UR5, PT, P0 ;  /* 0x0000000500007c0c */ /* 0x000fe2000bf05300 */
[----:B-1----:R-:W-:-:S04]  /*4050*/  ULOP3.LUT UR6, UR6, 0x1, URZ, 0xc0, !UPT ;  /* 0x0000000106067892 */ /* 0x002fc8000f8ec0ff */
[----:B------:R-:W-:-:S04]  /*4060*/  UISETP.NE.U32.AND UP0, UPT, UR6, 0x1, UPT ;  /* 0x000000010600788c */ /* 0x000fc8000bf05070 */
[----:B------:R-:W-:-:S06]  /*4070*/  UISETP.NE.U32.AND.EX UP0, UPT, URZ, URZ, UPT, UP0 ;  /* 0x000000ffff00728c */ /* 0x000fcc000bf05100 */
[----:B------:R-:W-:-:S13]  /*4080*/  PLOP3.LUT P0, PT, P0, PT, UP0, 0xae, 0xea ;  /* 0x0000000000ea781c */ /* 0x000fda000070f50e */
[----:B------:R-:W-:Y:S05]  /*4090*/  @P0 BRA `(.L_x_88) ;  /* 0x0000000800800947 */ /* 0x000fea0003800000 */
[----:B------:R-:W1:Y:S01]  /*40a0*/  LDCU.128 UR8, c[0x0][0x390] ;  /* 0x00007200ff0877ac */ /* 0x000e620008000c00 */
[----:B------:R-:W-:Y:S01]  /*40b0*/  MOV R32, UR4 ;  /* 0x0000000400207c02 */ /* 0x000fe20008000f00 */
[----:B------:R-:W-:Y:S01]  /*40c0*/  IMAD.U32 R33, RZ, RZ, UR4 ;  /* 0x00000004ff217e24 */ /* 0x000fe2000f8e00ff */
[----:B0-----:R-:W2:Y:S01]  /*40d0*/  LDG.E.64 R20, desc[UR18][R20.64] ;  /* 0x0000001214147981 */ /* 0x001ea2000c1e1b00 */
[----:B------:R-:W-:Y:S01]  /*40e0*/  IMAD.U32 R2, RZ, RZ, UR5 ;  /* 0x00000005ff027e24 */ /* 0x000fe2000f8e00ff */
[----:B------:R-:W0:Y:S01]  /*40f0*/  LDCU.64 UR6, c[0x0][0x3a0] ;  /* 0x00007400ff0677ac */ /* 0x000e220008000a00 */
[----:B------:R-:W-:Y:S01]  /*4100*/  IMAD.SHL.U32 R32, R32, 0x8, RZ ;  /* 0x0000000820207824 */ /* 0x000fe200078e00ff */
[----:B------:R-:W3:Y:S02]  /*4110*/  LDG.E.64 R18, desc[UR18][R18.64] ;  /* 0x0000001212127981 */ /* 0x000ee4000c1e1b00 */
[----:B------:R-:W-:Y:S02]  /*4120*/  SHF.L.U64.HI R33, R33, 0x3, R2 ;  /* 0x0000000321217819 */ /* 0x000fe40000010202 */
[----:B------:R-:W4:Y:S01]  /*4130*/  LDG.E.64 R22, desc[UR18][R22.64] ;  /* 0x0000001216167981 */ /* 0x000f22000c1e1b00 */
[----:B-1----:R-:W-:-:S04]  /*4140*/  IADD3 R10, P0, PT, R32, UR10, RZ ;  /* 0x0000000a200a7c10 */ /* 0x002fc8000ff1e0ff */
[----:B------:R-:W-:Y:S02]  /*4150*/  IADD3.X R11, PT, PT, R33, UR11, RZ, P0, !PT ;  /* 0x0000000b210b7c10 */ /* 0x000fe400087fe4ff */
[----:B------:R-:W-:-:S03]  /*4160*/  IADD3 R8, P0, PT, R32, UR8, RZ ;  /* 0x0000000820087c10 */ /* 0x000fc6000ff1e0ff */
[----:B------:R-:W2:Y:S01]  /*4170*/  LDG.E.64 R28, desc[UR18][R10.64] ;  /* 0x000000120a1c7981 */ /* 0x000ea2000c1e1b00 */
[----:B------:R-:W-:Y:S02]  /*4180*/  IADD3.X R9, PT, PT, R33, UR9, RZ, P0, !PT ;  /* 0x0000000921097c10 */ /* 0x000fe400087fe4ff */
[----:B0-----:R-:W-:-:S03]  /*4190*/  IADD3 R12, P0, PT, R32, UR6, RZ ;  /* 0x00000006200c7c10 */ /* 0x001fc6000ff1e0ff */
[----:B------:R0:W3:Y:S01]  /*41a0*/  LDG.E.64 R30, desc[UR18][R8.64] ;  /* 0x00000012081e7981 */ /* 0x0000e2000c1e1b00 */
[----:B------:R-:W-:-:S05]  /*41b0*/  IADD3.X R13, PT, PT, R33, UR7, RZ, P0, !PT ;  /* 0x00000007210d7c10 */ /* 0x000fca00087fe4ff */
[----:B------:R-:W4:Y:S01]  /*41c0*/  LDG.E.64 R4, desc[UR18][R12.64] ;  /* 0x000000120c047981 */ /* 0x000f22000c1e1b00 */
[----:B------:R-:W-:Y:S01]  /*41d0*/  UMOV UR6, 0x47ae147c ;  /* 0x47ae147c00067882 */ /* 0x000fe20000000000 */
[----:B------:R-:W-:Y:S01]  /*41e0*/  UMOV UR7, 0x3f847ae1 ;  /* 0x3f847ae100077882 */ /* 0x000fe20000000000 */
[----:B0-----:R-:W-:Y:S02]  /*41f0*/  IMAD.MOV.U32 R8, RZ, RZ, 0x0 ;  /* 0x00000000ff087424 */ /* 0x001fe400078e00ff */
[----:B------:R-:W-:Y:S01]  /*4200*/  IMAD.MOV.U32 R9, RZ, RZ, 0x3fd80000 ;  /* 0x3fd80000ff097424 */ /* 0x000fe200078e00ff */
        /* <DEDUP_REMOVED lines=9> */
[----:B------:R-:W-:-:S06]  /*42a0*/  IADD3 R4, PT, PT, R35, -0x3500000, RZ ;  /* 0xfcb0000023047810 */ /* 0x000fcc0007ffe0ff */
        /* <DEDUP_REMOVED lines=22> */
.L_x_90:
[----:B------:R-:W-:Y:S05]  /*4410*/  BSYNC.RECONVERGENT B2 ;  /* 0x0000000000027941 */ /* 0x000fea0003800200 */
.L_x_89:
[----:B------:R-:W0:Y:S01]  /*4420*/  LDCU.64 UR6, c[0x0][0x388] ;  /* 0x00007100ff0677ac */ /* 0x000e220008000a00 */
[----:B------:R-:W2:Y:S01]  /*4430*/  LDG.E.64 R24, desc[UR18][R24.64] ;  /* 0x0000001218187981 */ /* 0x000ea2000c1e1b00 */
[----:B0-----:R-:W-:-:S04]  /*4440*/  IADD3 R6, P0, PT, R32, UR6, RZ ;  /* 0x0000000620067c10 */ /* 0x001fc8000ff1e0ff */
[----:B------:R-:W-:Y:S01]  /*4450*/  IADD3.X R7, PT, PT, R33, UR7, RZ, P0, !PT ;  /* 0x0000000721077c10 */ /* 0x000fe200087fe4ff */
[----:B------:R-:W0:Y:S01]  /*4460*/  MUFU.RCP64H R5, R35 ;  /* 0x0000002300057308 */ /* 0x000e220000001800 */
[----:B------:R-:W-:Y:S01]  /*4470*/  IMAD.MOV.U32 R4, RZ, RZ, 0x1 ;  /* 0x00000001ff047424 */ /* 0x000fe200078e00ff */
[----:B------:R-:W2:Y:S03]  /*4480*/  LDCU.64 UR6, c[0x0][0x3c0] ;  /* 0x00007800ff0677ac */ /* 0x000ea60008000a00 */
[----:B------:R-:W3:Y:S02]  /*4490*/  LDG.E.64 R6, desc[UR18][R6.64] ;  /* 0x0000001206067981 */ /* 0x000ee4000c1e1b00 */
[----:B0-----:R-:W-:-:S08]  /*44a0*/  DFMA R8, -R34, R4, 1 ;  /* 0x3ff000002208742b */ /* 0x001fd00000000104 */
[----:B------:R-:W-:-:S08]  /*44b0*/  DFMA R8, R8, R8, R8 ;  /* 0x000000080808722b */ /* 0x000fd00000000008 */
[----:B------:R-:W-:-:S08]  /*44c0*/  DFMA R8, R4, R8, R4 ;  /* 0x000000080408722b */ /* 0x000fd00000000004 */
[----:B------:R-:W-:-:S08]  /*44d0*/  DFMA R10, -R34, R8, 1 ;  /* 0x3ff00000220a742b */ /* 0x000fd00000000108 */
[----:B------:R-:W-:Y:S01]  /*44e0*/  DFMA R10, R8, R10, R8 ;  /* 0x0000000a080a722b */ /* 0x000fe20000000008 */
[----:B------:R-:W-:Y:S01]  /*44f0*/  BSSY.RECONVERGENT B2, `(.L_x_91) ;  /* 0x0000010000027945 */ /* 0x000fe20003800200 */
[----:B--2---:R-:W-:-:S08]  /*4500*/  DMUL R4, R24, UR6 ;  /* 0x0000000618047c28 */ /* 0x004fd00008000000 */
[----:B---3--:R-:W-:-:S08]  /*4510*/  DMUL R6, R4, R6 ;  /* 0x0000000604067228 */ /* 0x008fd00000000000 */
[----:B------:R-:W-:-:S08]  /*4520*/  DMUL R18, R6, R10 ;  /* 0x0000000a06127228 */ /* 0x000fd00000000000 */
[----:B------:R-:W-:-:S08]  /*4530*/  DFMA R4, -R34, R18, R6 ;  /* 0x000000122204722b */ /* 0x000fd00000000106 */
[----:B------:R-:W-:Y:S01]  /*4540*/  DFMA R18, R10, R4, R18 ;  /* 0x000000040a12722b */ /* 0x000fe20000000012 */
[----:B------:R-:W-:-:S09]  /*4550*/  FSETP.GEU.AND P1, PT, |R7|, 6.5827683646048100446e-37, PT ;  /* 0x036000000700780b */ /* 0x000fd20003f2e200 */
        /* <DEDUP_REMOVED lines=9> */
.L_x_92:
[----:B------:R-:W-:Y:S05]  /*45f0*/  BSYNC.RECONVERGENT B2 ;  /* 0x0000000000027941 */ /* 0x000fea0003800200 */
.L_x_91:
        /* <DEDUP_REMOVED lines=22> */
.L_x_94:
[----:B------:R-:W-:Y:S05]  /*4760*/  BSYNC.RECONVERGENT B2 ;  /* 0x0000000000027941 */ /* 0x000fea0003800200 */
.L_x_93:
        /* <DEDUP_REMOVED lines=25> */
.L_x_96:
[----:B------:R-:W-:Y:S05]  /*4900*/  BSYNC.RECONVERGENT B2 ;  /* 0x0000000000027941 */ /* 0x000fea0003800200 */
.L_x_95:
        /* <DEDUP_REMOVED lines=23> */
.L_x_98:
[----:B------:R-:W-:Y:S05]  /*4a80*/  BSYNC.RECONVERGENT B2 ;  /* 0x0000000000027941 */ /* 0x000fea0003800200 */
.L_x_97:
[----:B------:R-:W-:-:S11]  /*4a90*/  DADD R14, R14, R4 ;  /* 0x000000000e0e7229 */ /* 0x000fd60000000004 */
.L_x_88:
[----:B0-----:R-:W-:Y:S05]  /*4aa0*/  BSYNC.RECONVERGENT B1 ;  /* 0x0000000000017941 */ /* 0x001fea0003800200 */
.L_x_62:
[----:B------:R-:W1:Y:S01]  /*4ab0*/  LDCU.64 UR6, c[0x0][0x3a8] ;  /* 0x00007500ff0677ac */ /* 0x000e620008000a00 */
[C---:B------:R-:W-:Y:S02]  /*4ac0*/  SHF.L.U32 R6, R3.reuse, 0x3, RZ ;  /* 0x0000000303067819 */ /* 0x040fe400000006ff */
[----:B------:R-:W-:Y:S01]  /*4ad0*/  SHF.L.U64.HI R0, R3, 0x3, R0 ;  /* 0x0000000303007819 */ /* 0x000fe20000010200 */
[----:B------:R-:W2:Y:S01]  /*4ae0*/  LDCU.128 UR8, c[0x0][0x3b0] ;  /* 0x00007600ff0877ac */ /* 0x000ea20008000c00 */
[C---:B-1----:R-:W-:Y:S02]  /*4af0*/  IADD3 R2, P0, PT, R6.reuse, UR6, RZ ;  /* 0x0000000606027c10 */ /* 0x042fe4000ff1e0ff */
[C---:B--2---:R-:W-:Y:S02]  /*4b00*/  IADD3 R4, P1, PT, R6.reuse, UR8, RZ ;  /* 0x0000000806047c10 */ /* 0x044fe4000ff3e0ff */
[----:B------:R-:W-:Y:S02]  /*4b10*/  IADD3 R6, P2, PT, R6, UR10, RZ ;  /* 0x0000000a06067c10 */ /* 0x000fe4000ff5e0ff */
[----:B------:R-:W-:-:S02]  /*4b20*/  IADD3.X R3, PT, PT, R0, UR7, RZ, P0, !PT ;  /* 0x0000000700037c10 */ /* 0x000fc400087fe4ff */
[C---:B------:R-:W-:Y:S02]  /*4b30*/  IADD3.X R5, PT, PT, R0.reuse, UR9, RZ, P1, !PT ;  /* 0x0000000900057c10 */ /* 0x040fe40008ffe4ff */
[----:B------:R-:W-:Y:S01]  /*4b40*/  IADD3.X R7, PT, PT, R0, UR11, RZ, P2, !PT ;  /* 0x0000000b00077c10 */ /* 0x000fe200097fe4ff */
[----:B0-----:R-:W-:Y:S04]  /*4b50*/  STG.E.64 desc[UR18][R2.64], R26 ;  /* 0x0000001a02007986 */ /* 0x001fe8000c101b12 */
[----:B------:R-:W-:Y:S04]  /*4b60*/  STG.E.64 desc[UR18][R4.64], R16 ;  /* 0x0000001004007986 */ /* 0x000fe8000c101b12 */
[----:B------:R-:W-:Y:S01]  /*4b70*/  STG.E.64 desc[UR18][R6.64], R14 ;  /* 0x0000000e06007986 */ /* 0x000fe2000c101b12 */
[----:B------:R-:W-:Y:S05]  /*4b80*/  EXIT ;  /* 0x000000000000794d */ /* 0x000fea0003800000 */
        .weak           $__internal_1_$__cuda_sm20_div_rn_f64_full
        .type           $__internal_1_$__cuda_sm20_div_rn_f64_full,@function
        .size           $__internal_1_$__cuda_sm20_div_rn_f64_full,($__internal_2_$__cuda_sm20_dsqrt_rn_f64_mediumpath_v1 - $__internal_1_$__cuda_sm20_div_rn_f64_full)
$__internal_1_$__cuda_sm20_div_rn_f64_full:
[C---:B------:R-:W-:Y:S01]  /*4b90*/  FSETP.GEU.AND P0, PT, |R5|.reuse, 1.469367938527859385e-39, PT ;  /* 0x001000000500780b */ /* 0x040fe20003f0e200 */
[----:B------:R-:W-:Y:S01]  /*4ba0*/  IMAD.MOV.U32 R10, RZ, RZ, R4 ;  /* 0x000000ffff0a7224 */ /* 0x000fe200078e0004 */
[----:B------:R-:W-:Y:S01]  /*4bb0*/  LOP3.LUT R8, R5, 0x800fffff, RZ, 0xc0, !PT ;  /* 0x800fffff05087812 */ /* 0x000fe200078ec0ff */
[----:B------:R-:W-:Y:S01]  /*4bc0*/  IMAD.MOV.U32 R11, RZ, RZ, R5 ;  /* 0x000000ffff0b7224 */ /* 0x000fe200078e0005 */
[----:B------:R-:W-:Y:S01]  /*4bd0*/  MOV R42, R4 ;  /* 0x00000004002a7202 */ /* 0x000fe20000000f00 */
[----:B------:R-:W-:Y:S01]  /*4be0*/  IMAD.MOV.U32 R47, RZ, RZ, R7 ;  /* 0x000000ffff2f7224 */ /* 0x000fe200078e0007 */
[----:B------:R-:W-:Y:S01]  /*4bf0*/  LOP3.LUT R43, R8, 0x3ff00000, RZ, 0xfc, !PT ;  /* 0x3ff00000082b7812 */ /* 0x000fe200078efcff */
[----:B------:R-:W-:Y:S01]  /*4c00*/  IMAD.MOV.U32 R46, RZ, RZ, R6 ;  /* 0x000000ffff2e7224 */ /* 0x000fe200078e0006 */
[----:B------:R-:W-:Y:S01]  /*4c10*/  MOV R44, 0x1 ;  /* 0x00000001002c7802 */ /* 0x000fe20000000f00 */
[----:B------:R-:W-:Y:S01]  /*4c20*/  BSSY.RECONVERGENT B0, `(.L_x_99) ;  /* 0x0000057000007945 */ /* 0x000fe20003800200 */
[----:B------:R-:W-:-:S02]  /*4c30*/  FSETP.GEU.AND P2, PT, |R47|, 1.469367938527859385e-39, PT ;  /* 0x001000002f00780b */ /* 0x000fc40003f4e200 */
[----:B------:R-:W-:Y:S01]  /*4c40*/  LOP3.LUT R4, R47, 0x7ff00000, RZ, 0xc0, !PT ;  /* 0x7ff000002f047812 */ /* 0x000fe200078ec0ff */
[----:B------:R-:W-:Y:S01]  /*4c50*/  @!P0 DMUL R42, R10, 8.98846567431157953865e+307 ;  /* 0x7fe000000a2a8828 */ /* 0x000fe20000000000 */
[----:B------:R-:W-:Y:S01]  /*4c60*/  LOP3.LUT R7, R5, 0x7ff00000, RZ, 0xc0, !PT ;  /* 0x7ff0000005077812 */ /* 0x000fe200078ec0ff */
[----:B------:R-:W-:-:S03]  /*4c70*/  IMAD.MOV.U32 R5, RZ, RZ, 0x1ca00000 ;  /* 0x1ca00000ff057424 */ /* 0x000fc600078e00ff */
[C---:B------:R-:W-:Y:S01]  /*4c80*/  ISETP.GE.U32.AND P1, PT, R4.reuse, R7, PT ;  /* 0x000000070400720c */ /* 0x040fe20003f26070 */
[----:B------:R-:W0:Y:S03]  /*4c90*/  MUFU.RCP64H R45, R43 ;  /* 0x0000002b002d7308 */ /* 0x000e260000001800 */
[----:B------:R-:W-:Y:S02]  /*4ca0*/  SEL R8, R5, 0x63400000, !P1 ;  /* 0x6340000005087807 */ /* 0x000fe40004800000 */
[----:B------:R-:W-:Y:S02]  /*4cb0*/  @!P2 LOP3.LUT R9, R11, 0x7ff00000, RZ, 0xc0, !PT ;  /* 0x7ff000000b09a812 */ /* 0x000fe400078ec0ff */
[----:B------:R-:W-:Y:S02]  /*4cc0*/  @!P0 LOP3.LUT R7, R43, 0x7ff00000, RZ, 0xc0, !PT ;  /* 0x7ff000002b078812 */ /* 0x000fe400078ec0ff */
[----:B------:R-:W-:-:S04]  /*4cd0*/  @!P2 ISETP.GE.U32.AND P3, PT, R4, R9, PT ;  /* 0x000000090400a20c */ /* 0x000fc80003f66070 */
[----:B------:R-:W-:Y:S01]  /*4ce0*/  @!P2 SEL R6, R5, 0x63400000, !P3 ;  /* 0x634000000506a807 */ /* 0x000fe20005800000 */
[----:B0-----:R-:W-:-:S03]  /*4cf0*/  DFMA R48, R44, -R42, 1 ;  /* 0x3ff000002c30742b */ /* 0x001fc6000000082a */
[----:B------:R-:W-:-:S04]  /*4d00*/  @!P2 LOP3.LUT R6, R6, 0x80000000, R47, 0xf8, !PT ;  /* 0x800000000606a812 */ /* 0x000fc800078ef82f */
[----:B------:R-:W-:Y:S01]  /*4d10*/  @!P2 LOP3.LUT R9, R6, 0x100000, RZ, 0xfc, !PT ;  /* 0x001000000609a812 */ /* 0x000fe200078efcff */
[----:B------:R-:W-:Y:S01]  /*4d20*/  IMAD.MOV.U32 R6, RZ, RZ, R4 ;  /* 0x000000ffff067224 */ /* 0x000fe200078e0004 */
[----:B------:R-:W-:-:S08]  /*4d30*/  DFMA R48, R48, R48, R48 ;  /* 0x000000303030722b */ /* 0x000fd00000000030 */
[----:B------:R-:W-:Y:S01]  /*4d40*/  DFMA R44, R44, R48, R44 ;  /* 0x000000302c2c722b */ /* 0x000fe2000000002c */
[----:B------:R-:W-:Y:S01]  /*4d50*/  LOP3.LUT R49, R8, 0x800fffff, R47, 0xf8, !PT ;  /* 0x800fffff08317812 */ /* 0x000fe200078ef82f */
[----:B------:R-:W-:Y:S01]  /*4d60*/  IMAD.MOV.U32 R48, RZ, RZ, R46 ;  /* 0x000000ffff307224 */ /* 0x000fe200078e002e */
[----:B------:R-:W-:-:S05]  /*4d70*/  @!P2 MOV R8, RZ ;  /* 0x000000ff0008a202 */ /* 0x000fca0000000f00 */
[----:B------:R-:W-:Y:S02]  /*4d80*/  DFMA R52, R44, -R42, 1 ;  /* 0x3ff000002c34742b */ /* 0x000fe4000000082a */
[----:B------:R-:W-:-:S06]  /*4d90*/  @!P2 DFMA R48, R48, 2, -R8 ;  /* 0x400000003030a82b */ /* 0x000fcc0000000808 */
[----:B------:R-:W-:-:S04]  /*4da0*/  DFMA R52, R44, R52, R44 ;  /* 0x000000342c34722b */ /* 0x000fc8000000002c */
[----:B------:R-:W-:-:S04]  /*4db0*/  @!P2 LOP3.LUT R6, R49, 0x7ff00000, RZ, 0xc0, !PT ;  /* 0x7ff000003106a812 */ /* 0x000fc800078ec0ff */
[----:B------:R-:W-:-:S08]  /*4dc0*/  DMUL R8, R52, R48 ;  /* 0x0000003034087228 */ /* 0x000fd00000000000 */
[----:B------:R-:W-:-:S08]  /*4dd0*/  DFMA R44, R8, -R42, R48 ;  /* 0x8000002a082c722b */ /* 0x000fd00000000030 */
[----:B------:R-:W-:Y:S01]  /*4de0*/  DFMA R44, R52, R44, R8 ;  /* 0x0000002c342c722b */ /* 0x000fe20000000008 */
[----:B------:R-:W-:-:S05]  /*4df0*/  VIADD R8, R6, 0xffffffff ;  /* 0xffffffff06087836 */ /* 0x000fca0000000000 */
[----:B------:R-:W-:Y:S02]  /*4e00*/  ISETP.GT.U32.AND P0, PT, R8, 0x7feffffe, PT ;  /* 0x7feffffe0800780c */ /* 0x000fe40003f04070 */
[----:B------:R-:W-:-:S04]  /*4e10*/  IADD3 R8, PT, PT, R7, -0x1, RZ ;  /* 0xffffffff07087810 */ /* 0x000fc80007ffe0ff */
[----:B------:R-:W-:-:S13]  /*4e20*/  ISETP.GT.U32.OR P0, PT, R8, 0x7feffffe, P0 ;  /* 0x7feffffe0800780c */ /* 0x000fda0000704470 */
[----:B------:R-:W-:Y:S05]  /*4e30*/  @P0 BRA `(.L_x_100) ;  /* 0x0000000000740947 */ /* 0x000fea0003800000 */
[----:B------:R-:W-:-:S04]  /*4e40*/  LOP3.LUT R7, R11, 0x7ff00000, RZ, 0xc0, !PT ;  /* 0x7ff000000b077812 */ /* 0x000fc800078ec0ff */
[CC--:B------:R-:W-:Y:S02]  /*4e50*/  VIADDMNMX R6, R4.reuse, -R7.reuse, 0xb9600000, !PT ;  /* 0xb960000004067446 */ /* 0x0c0fe40007800907 */
[----:B------:R-:W-:Y:S02]  /*4e60*/  ISETP.GE.U32.AND P0, PT, R4, R7, PT ;  /* 0x000000070400720c */ /* 0x000fe40003f06070 */
[----:B------:R-:W-:Y:S02]  /*4e70*/  VIMNMX R6, PT, PT, R6, 0x46a00000, PT ;  /* 0x46a0000006067848 */ /* 0x000fe40003fe0100 */
[----:B------:R-:W-:Y:S02]  /*4e80*/  SEL R5, R5, 0x63400000, !P0 ;  /* 0x6340000005057807 */ /* 0x000fe40004000000 */
[----:B------:R-:W-:-:S03]  /*4e90*/  MOV R4, RZ ;  /* 0x000000ff00047202 */ /* 0x000fc60000000f00 */
[----:B------:R-:W-:-:S04]  /*4ea0*/  IMAD.IADD R6, R6, 0x1, -R5 ;  /* 0x0000000106067824 */ /* 0x000fc800078e0a05 */
[----:B------:R-:W-:-:S06]  /*4eb0*/  VIADD R5, R6, 0x7fe00000 ;  /* 0x7fe0000006057836 */ /* 0x000fcc0000000000 */
[----:B------:R-:W-:-:S10]  /*4ec0*/  DMUL R8, R44, R4 ;  /* 0x000000042c087228 */ /* 0x000fd40000000000 */
[----:B------:R-:W-:-:S13]  /*4ed0*/  FSETP.GTU.AND P0, PT, |R9|, 1.469367938527859385e-39, PT ;  /* 0x001000000900780b */ /* 0x000fda0003f0c200 */
[----:B------:R-:W-:Y:S05]  /*4ee0*/  @P0 BRA `(.L_x_101) ;  /* 0x0000000000a80947 */ /* 0x000fea0003800000 */
[----:B------:R-:W-:-:S06]  /*4ef0*/  DFMA R42, R44, -R42, R48 ;  /* 0x8000002a2c2a722b */ /* 0x000fcc0000000030 */
[----:B------:R-:W-:-:S04]  /*4f00*/  IMAD.MOV.U32 R42, RZ, RZ, RZ ;  /* 0x000000ffff2a7224 */ /* 0x000fc800078e00ff */
[C---:B------:R-:W-:Y:S02]  /*4f10*/  FSETP.NEU.AND P0, PT, R43.reuse, RZ, PT ;  /* 0x000000ff2b00720b */ /* 0x040fe40003f0d000 */
[----:B------:R-:W-:-:S04]  /*4f20*/  LOP3.LUT R4, R43, 0x80000000, R11, 0x48, !PT ;  /* 0x800000002b047812 */ /* 0x000fc800078e480b */
[----:B------:R-:W-:-:S07]  /*4f30*/  LOP3.LUT R43, R4, R5, RZ, 0xfc, !PT ;  /* 0x00000005042b7212 */ /* 0x000fce00078efcff */
[----:B------:R-:W-:Y:S05]  /*4f40*/  @!P0 BRA `(.L_x_101) ;  /* 0x0000000000908947 */ /* 0x000fea0003800000 */
[----:B------:R-:W-:Y:S01]  /*4f50*/  IMAD.MOV R11, RZ, RZ, -R6 ;  /* 0x000000ffff0b7224 */ /* 0x000fe200078e0a06 */
[----:B------:R-:W-:Y:S02]  /*4f60*/  MOV R10, RZ ;  /* 0x000000ff000a7202 */ /* 0x000fe40000000f00 */
[----:B------:R-:W-:-:S04]  /*4f70*/  IADD3 R6, PT, PT, -R6, -0x43300000, RZ ;  /* 0xbcd0000006067810 */ /* 0x000fc80007ffe1ff */
[----:B------:R-:W-:Y:S02]  /*4f80*/  DFMA R10, R8, -R10, R44 ;  /* 0x8000000a080a722b */ /* 0x000fe4000000002c */
[----:B------:R-:W-:-:S08]  /*4f90*/  DMUL.RP R44, R44, R42 ;  /* 0x0000002a2c2c7228 */ /* 0x000fd00000008000 */
[----:B------:R-:W-:Y:S02]  /*4fa0*/  FSETP.NEU.AND P0, PT, |R11|, R6, PT ;  /* 0x000000060b00720b */ /* 0x000fe40003f0d200 */
[----:B------:R-:W-:Y:S02]  /*4fb0*/  LOP3.LUT R5, R45, R4, RZ, 0x3c, !PT ;  /* 0x000000042d057212 */ /* 0x000fe400078e3cff */
[----:B------:R-:W-:Y:S02]  /*4fc0*/  FSEL R4, R44, R8, !P0 ;  /* 0x000000082c047208 */ /* 0x000fe40004000000 */
[----:B------:R-:W-:-:S03]  /*4fd0*/  FSEL R5, R5, R9, !P0 ;  /* 0x0000000905057208 */ /* 0x000fc60004000000 */
[----:B------:R-:W-:Y:S02]  /*4fe0*/  IMAD.MOV.U32 R8, RZ, RZ, R4 ;  /* 0x000000ffff087224 */ /* 0x000fe400078e0004 */
[----:B------:R-:W-:Y:S01]  /*4ff0*/  IMAD.MOV.U32 R9, RZ, RZ, R5 ;  /* 0x000000ffff097224 */ /* 0x000fe200078e0005 */
[----:B------:R-:W-:Y:S06]  /*5000*/  BRA `(.L_x_101) ;  /* 0x0000000000607947 */ /* 0x000fec0003800000 */
.L_x_100:
[----:B------:R-:W-:-:S14]  /*5010*/  DSETP.NAN.AND P0, PT, R46, R46, PT ;  /* 0x0000002e2e00722a */ /* 0x000fdc0003f08000 */
[----:B------:R-:W-:Y:S05]  /*5020*/  @P0 BRA `(.L_x_102) ;  /* 0x00000000004c0947 */ /* 0x000fea0003800000 */
[----:B------:R-:W-:-:S14]  /*5030*/  DSETP.NAN.AND P0, PT, R10, R10, PT ;  /* 0x0000000a0a00722a */ /* 0x000fdc0003f08000 */
[----:B------:R-:W-:Y:S05]  /*5040*/  @P0 BRA `(.L_x_103) ;  /* 0x0000000000340947 */ /* 0x000fea0003800000 */
[----:B------:R-:W-:Y:S01]  /*5050*/  ISETP.NE.AND P0, PT, R6, R7, PT ;  /* 0x000000070600720c */ /* 0x000fe20003f05270 */
[----:B------:R-:W-:Y:S01]  /*5060*/  IMAD.MOV.U32 R9, RZ, RZ, -0x80000 ;  /* 0xfff80000ff097424 */ /* 0x000fe200078e00ff */
[----:B------:R-:W-:-:S11]  /*5070*/  MOV R8, 0x0 ;  /* 0x0000000000087802 */ /* 0x000fd60000000f00 */
[----:B------:R-:W-:Y:S05]  /*5080*/  @!P0 BRA `(.L_x_101) ;  /* 0x0000000000408947 */ /* 0x000fea0003800000 */
[----:B------:R-:W-:Y:S02]  /*5090*/  ISETP.NE.AND P0, PT, R6, 0x7ff00000, PT ;  /* 0x7ff000000600780c */ /* 0x000fe40003f05270 */
[----:B------:R-:W-:Y:S02]  /*50a0*/  LOP3.LUT R5, R47, 0x80000000, R11, 0x48, !PT ;  /* 0x800000002f057812 */ /* 0x000fe400078e480b */
[----:B------:R-:W-:-:S13]  /*50b0*/  ISETP.EQ.OR P0, PT, R7, RZ, !P0 ;  /* 0x000000ff0700720c */ /* 0x000fda0004702670 */
[----:B------:R-:W-:Y:S01]  /*50c0*/  @P0 LOP3.LUT R4, R5, 0x7ff00000, RZ, 0xfc, !PT ;  /* 0x7ff0000005040812 */ /* 0x000fe200078efcff */
[----:B------:R-:W-:Y:S01]  /*50d0*/  @!P0 IMAD.MOV.U32 R8, RZ, RZ, RZ ;  /* 0x000000ffff088224 */ /* 0x000fe200078e00ff */
[----:B------:R-:W-:Y:S01]  /*50e0*/  @!P0 MOV R9, R5 ;  /* 0x0000000500098202 */ /* 0x000fe20000000f00 */
[----:B------:R-:W-:Y:S02]  /*50f0*/  @P0 IMAD.MOV.U32 R8, RZ, RZ, RZ ;  /* 0x000000ffff080224 */ /* 0x000fe400078e00ff */
[----:B------:R-:W-:Y:S01]  /*5100*/  @P0 IMAD.MOV.U32 R9, RZ, RZ, R4 ;  /* 0x000000ffff090224 */ /* 0x000fe200078e0004 */
[----:B------:R-:W-:Y:S06]  /*5110*/  BRA `(.L_x_101) ;  /* 0x00000000001c7947 */ /* 0x000fec0003800000 */
.L_x_103:
[----:B------:R-:W-:Y:S02]  /*5120*/  LOP3.LUT R5, R11, 0x80000, RZ, 0xfc, !PT ;  /* 0x000800000b057812 */ /* 0x000fe400078efcff */
[----:B------:R-:W-:-:S03]  /*5130*/  MOV R8, R10 ;  /* 0x0000000a00087202 */ /* 0x000fc60000000f00 */
[----:B------:R-:W-:Y:S01]  /*5140*/  IMAD.MOV.U32 R9, RZ, RZ, R5 ;  /* 0x000000ffff097224 */ /* 0x000fe200078e0005 */
[----:B------:R-:W-:Y:S06]  /*5150*/  BRA `(.L_x_101) ;  /* 0x00000000000c7947 */ /* 0x000fec0003800000 */
.L_x_102:
[----:B------:R-:W-:Y:S01]  /*5160*/  LOP3.LUT R5, R47, 0x80000, RZ, 0xfc, !PT ;  /* 0x000800002f057812 */ /* 0x000fe200078efcff */
[----:B------:R-:W-:-:S03]  /*5170*/  IMAD.MOV.U32 R8, RZ, RZ, R46 ;  /* 0x000000ffff087224 */ /* 0x000fc600078e002e */
[----:B------:R-:W-:-:S07]  /*5180*/  MOV R9, R5 ;  /* 0x0000000500097202 */ /* 0x000fce0000000f00 */
.L_x_101:
[----:B------:R-:W-:Y:S05]  /*5190*/  BSYNC.RECONVERGENT B0 ;  /* 0x0000000000007941 */ /* 0x000fea0003800200 */
.L_x_99:
[----:B------:R-:W-:Y:S01]  /*51a0*/  MOV R6, R2 ;  /* 0x0000000200067202 */ /* 0x000fe20000000f00 */
[----:B------:R-:W-:Y:S02]  /*51b0*/  IMAD.MOV.U32 R7, RZ, RZ, 0x0 ;  /* 0x00000000ff077424 */ /* 0x000fe400078e00ff */
[----:B------:R-:W-:Y:S02]  /*51c0*/  IMAD.MOV.U32 R4, RZ, RZ, R8 ;  /* 0x000000ffff047224 */ /* 0x000fe400078e0008 */
[----:B------:R-:W-:Y:S01]  /*51d0*/  IMAD.MOV.U32 R5, RZ, RZ, R9 ;  /* 0x000000ffff057224 */ /* 0x000fe200078e0009 */
[----:B------:R-:W-:Y:S06]  /*51e0*/  RET.REL.NODEC R6 `(_Z13compute_forcemPdS_S_S_S_S_S_d) ;  /* 0xffffffac06847950 */ /* 0x000fec0003c3ffff */
        .weak           $__internal_2_$__cuda_sm20_dsqrt_rn_f64_mediumpath_v1
        .type           $__internal_2_$__cuda_sm20_dsqrt_rn_f64_mediumpath_v1,@function
        .size           $__internal_2_$__cuda_sm20_dsqrt_rn_f64_mediumpath_v1,(.L_x_111 - $__internal_2_$__cuda_sm20_dsqrt_rn_f64_mediumpath_v1)
$__internal_2_$__cuda_sm20_dsqrt_rn_f64_mediumpath_v1:
[----:B------:R-:W-:Y:S01]  /*51f0*/  ISETP.GE.U32.AND P0, PT, R2, -0x3400000, PT ;  /* 0xfcc000000200780c */ /* 0x000fe20003f06070 */
[----:B------:R-:W-:-:S12]  /*5200*/  BSSY.RECONVERGENT B0, `(.L_x_104) ;  /* 0x0000023000007945 */ /* 0x000fd80003800200 */
[----:B------:R-:W-:Y:S05]  /*5210*/  @!P0 BRA `(.L_x_105) ;  /* 0x0000000000208947 */ /* 0x000fea0003800000 */
[----:B------:R-:W-:-:S10]  /*5220*/  DFMA.RM R8, R10, R6, R8 ;  /* 0x000000060a08722b */ /* 0x000fd40000004008 */
[----:B------:R-:W-:-:S05]  /*5230*/  IADD3 R6, P0, PT, R8, 0x1, RZ ;  /* 0x0000000108067810 */ /* 0x000fca0007f1e0ff */
[----:B------:R-:W-:-:S06]  /*5240*/  IMAD.X R7, RZ, RZ, R9, P0 ;  /* 0x000000ffff077224 */ /* 0x000fcc00000e0609 */
[----:B------:R-:W-:-:S08]  /*5250*/  DFMA.RP R4, -R8, R6, R4 ;  /* 0x000000060804722b */ /* 0x000fd00000008104 */
[----:B------:R-:W-:-:S06]  /*5260*/  DSETP.GT.AND P0, PT, R4, RZ, PT ;  /* 0x000000ff0400722a */ /* 0x000fcc0003f04000 */
[----:B------:R-:W-:Y:S02]  /*5270*/  FSEL R6, R6, R8, P0 ;  /* 0x0000000806067208 */ /* 0x000fe40000000000 */
[----:B------:R-:W-:Y:S01]  /*5280*/  FSEL R7, R7, R9, P0 ;  /* 0x0000000907077208 */ /* 0x000fe20000000000 */
[----:B------:R-:W-:Y:S06]  /*5290*/  BRA `(.L_x_106) ;  /* 0x0000000000647947 */ /* 0x000fec0003800000 */
.L_x_105:
[----:B------:R-:W-:-:S14]  /*52a0*/  DSETP.NE.AND P0, PT, R4, RZ, PT ;  /* 0x000000ff0400722a */ /* 0x000fdc0003f05000 */
[----:B------:R-:W-:Y:S05]  /*52b0*/  @!P0 BRA `(.L_x_107) ;  /* 0x0000000000588947 */ /* 0x000fea0003800000 */
[----:B------:R-:W-:-:S13]  /*52c0*/  ISETP.GE.AND P0, PT, R5, RZ, PT ;  /* 0x000000ff0500720c */ /* 0x000fda0003f06270 */
[----:B------:R-:W-:Y:S01]  /*52d0*/  @!P0 MOV R6, 0x0 ;  /* 0x0000000000068802 */ /* 0x000fe20000000f00 */
[----:B------:R-:W-:Y:S01]  /*52e0*/  @!P0 IMAD.MOV.U32 R7, RZ, RZ, -0x80000 ;  /* 0xfff80000ff078424 */ /* 0x000fe200078e00ff */
[----:B------:R-:W-:Y:S06]  /*52f0*/  @!P0 BRA `(.L_x_106) ;  /* 0x00000000004c8947 */ /* 0x000fec0003800000 */
[----:B------:R-:W-:-:S13]  /*5300*/  ISETP.GT.AND P0, PT, R5, 0x7fefffff, PT ;  /* 0x7fefffff0500780c */ /* 0x000fda0003f04270 */
[----:B------:R-:W-:Y:S05]  /*5310*/  @P0 BRA `(.L_x_107) ;  /* 0x0000000000400947 */ /* 0x000fea0003800000 */
[----:B------:R-:W-:Y:S01]  /*5320*/  DMUL R10, R4, 8.11296384146066816958e+31 ;  /* 0x46900000040a7828 */ /* 0x000fe20000000000 */
[----:B------:R-:W-:Y:S01]  /*5330*/  IMAD.MOV.U32 R8, RZ, RZ, RZ ;  /* 0x000000ffff087224 */ /* 0x000fe200078e00ff */
[----:B------:R-:W-:Y:S01]  /*5340*/  MOV R4, 0x0 ;  /* 0x0000000000047802 */ /* 0x000fe20000000f00 */
[----:B------:R-:W-:-:S03]  /*5350*/  IMAD.MOV.U32 R5, RZ, RZ, 0x3fd80000 ;  /* 0x3fd80000ff057424 */ /* 0x000fc600078e00ff */
[----:B------:R-:W0:Y:S02]  /*5360*/  MUFU.RSQ64H R9, R11 ;  /* 0x0000000b00097308 */ /* 0x000e240000001c00 */
[----:B0-----:R-:W-:-:S08]  /*5370*/  DMUL R6, R8, R8 ;  /* 0x0000000808067228 */ /* 0x001fd00000000000 */
[----:B------:R-:W-:-:S08]  /*5380*/  DFMA R6, R10, -R6, 1 ;  /* 0x3ff000000a06742b */ /* 0x000fd00000000806 */
[----:B------:R-:W-:Y:S02]  /*5390*/  DFMA R4, R6, R4, 0.5 ;  /* 0x3fe000000604742b */ /* 0x000fe40000000004 */
[----:B------:R-:W-:-:S08]  /*53a0*/  DMUL R6, R8, R6 ;  /* 0x0000000608067228 */ /* 0x000fd00000000000 */
[----:B------:R-:W-:-:S08]  /*53b0*/  DFMA R6, R4, R6, R8 ;  /* 0x000000060406722b */ /* 0x000fd00000000008 */
[----:B------:R-:W-:Y:S02]  /*53c0*/  DMUL R4, R10, R6 ;  /* 0x000000060a047228 */ /* 0x000fe40000000000 */
[----:B------:R-:W-:-:S06]  /*53d0*/  VIADD R7, R7, 0xfff00000 ;  /* 0xfff0000007077836 */ /* 0x000fcc0000000000 */
[----:B------:R-:W-:-:S08]  /*53e0*/  DFMA R8, R4, -R4, R10 ;  /* 0x800000040408722b */ /* 0x000fd0000000000a */
[----:B------:R-:W-:-:S10]  /*53f0*/  DFMA R6, R6, R8, R4 ;  /* 0x000000080606722b */ /* 0x000fd40000000004 */
[----:B------:R-:W-:Y:S01]  /*5400*/  IADD3 R7, PT, PT, R7, -0x3500000, RZ ;  /* 0xfcb0000007077810 */ /* 0x000fe20007ffe0ff */
[----:B------:R-:W-:Y:S06]  /*5410*/  BRA `(.L_x_106) ;  /* 0x0000000000047947 */ /* 0x000fec0003800000 */
.L_x_107:
[----:B------:R-:W-:-:S11]  /*5420*/  DADD R6, R4, R4 ;  /* 0x0000000004067229 */ /* 0x000fd60000000004 */
.L_x_106:
[----:B------:R-:W-:Y:S05]  /*5430*/  BSYNC.RECONVERGENT B0 ;  /* 0x0000000000007941 */ /* 0x000fea0003800200 */
.L_x_104:
[----:B------:R-:W-:Y:S01]  /*5440*/  IMAD.MOV.U32 R2, RZ, RZ, R6 ;  /* 0x000000ffff027224 */ /* 0x000fe200078e0006 */
[----:B------:R-:W-:Y:S01]  /*5450*/  MOV R6, R12 ;  /* 0x0000000c00067202 */ /* 0x000fe20000000f00 */
[----:B------:R-:W-:Y:S02]  /*5460*/  IMAD.MOV.U32 R5, RZ, RZ, R7 ;  /* 0x000000ffff057224 */ /* 0x000fe400078e0007 */
[----:B------:R-:W-:-:S04]  /*5470*/  IMAD.MOV.U32 R7, RZ, RZ, 0x0 ;  /* 0x00000000ff077424 */ /* 0x000fc800078e00ff */
[----:B------:R-:W-:Y:S05]  /*5480*/  RET.REL.NODEC R6 `(_Z13compute_forcemPdS_S_S_S_S_S_d) ;  /* 0xffffffa806dc7950 */ /* 0x000fea0003c3ffff */
.L_x_108:
        /* <DEDUP_REMOVED lines=15> */
.L_x_111:


//--------------------- .nv.shared.reserved.0     --------------------------
	.section	.nv.shared.reserved.0,"aw",@nobits
	.weak		__nv_reservedSMEM_offset_0_alias
	.size		__nv_reservedSMEM_offset_0_alias, 0, 64
	.other		__nv_reservedSMEM_offset_0_alias,@"STO_CUDA_RESERVED_SHARED STV_DEFAULT"
__nv_reservedSMEM_offset_0_alias:
	.zero		0
	.zero		64


//--------------------- .nv.constant0._Z14update_vel_posmPdS_S_S_S_S_S_S_S_dS_ --------------------------
	.section	.nv.constant0._Z14update_vel_posmPdS_S_S_S_S_S_S_S_dS_,"a",@progbits
	.sectionflags	@""
	.align	4
.nv.constant0._Z14update_vel_posmPdS_S_S_S_S_S_S_S_dS_:
	.zero		992


//--------------------- .nv.constant0._Z13compute_forcemPdS_S_S_S_S_S_d --------------------------
	.section	.nv.constant0._Z13compute_forcemPdS_S_S_S_S_S_d,"a",@progbits
	.sectionflags	@""
	.align	4
.nv.constant0._Z13compute_forcemPdS_S_S_S_S_S_d:
	.zero		968


//--------------------- SYMBOLS --------------------------

	.type		.nv.reservedSmem.offset0,@object
	.size		.nv.reservedSmem.offset0,0x4
